	.target	sm_100a

	.elftype	@"ET_EXEC"


//--------------------- .note.nv.tkinfo           --------------------------
	.section	.note.nv.tkinfo,"",@"SHT_NOTE"
	.sectionflags	@"SHF_NOTE_NV_TKINFO"
	.tkinfo
        /*0018*/ 	.word	0x00000002
        /*0030*/ 	.string	""
        /*0030*/ 	.string	"ptxas"
        /*0030*/ 	.string	"Cuda compilation tools, release 13.0, V13.0.88"
        /*0030*/ 	.string	"Build cuda_13.0.r13.0/compiler.36424714_0"
        /*0030*/ 	.string	"-arch sm_100a -m 64 "



//--------------------- .note.nv.cuinfo           --------------------------
	.section	.note.nv.cuinfo,"",@"SHT_NOTE"
	.sectionflags	@"SHF_NOTE_NV_CUINFO"
        /*0018*/ 	.short	0x0002
        /*001a*/ 	.short	0x0064
        /*001c*/ 	.short	0x0082
	.zero		2


//--------------------- .nv.info                  --------------------------
	.section	.nv.info,"",@"SHT_CUDA_INFO"
	.align	4


	//----- nvinfo : EIATTR_REGCOUNT
	.align		4
        /*0000*/ 	.byte	0x04, 0x2f
        /*0002*/ 	.short	(.L_19 - .L_18)
	.align		4
.L_18:
        /*0004*/ 	.word	index@(_ZN7cutlass13device_kernelINS_4gemm6kernel13GemmUniversalIN4cute5tupleIJiiiiEEENS1_10collective13CollectiveMmaINS1_35MainloopSm100TmaUmmaWarpSpecializedILi3ELi2ELi4ENS5_IJNS4_1CILi2EEENSA_ILi1EEESC_EEEEENS5_IJNSA_ILi256EEENSA_ILi64EEESG_EEENS_12float_e4m3_tENS5_IJlSC_lEEESI_SJ_NS4_8TiledMMAINS4_8MMA_AtomIJNS4_10MMA_TraitsINS4_25SM100_MMA_F8F6F4_2x1SM_SSEJSI_SI_fSF_SG_NS4_17integral_constantINS4_4UMMA5MajorELSQ_0EEESR_NSO_INSP_7ScaleInELSS_0EEEST_EEEEEENS4_6LayoutINS5_IJSC_SC_SC_EEENS5_IJNSA_ILi0EEESY_SY_EEEEENS5_IJNS4_10UnderscoreES11_S11_EEEEENS4_18SM100_TMA_2SM_LOADENS4_14ComposedLayoutINS4_7SwizzleILi2ELi4ELi3EEENS4_18smem_ptr_flag_bitsILi8EEENSW_INS5_IJNSA_ILi8EEESG_EEENS5_IJSG_SC_EEEEEEEvNS4_8identityES14_S1E_vS1F_EENS_8epilogue10collective18CollectiveEpilogueINS1H_23Sm100TmaWarpSpecializedILi1ELi1ELi64ELb0ELb0EEEJNS5_IJNSA_ILi128EEESG_SG_EEENS5_IJNSW_IS1M_SC_EENSW_ISG_SC_EEEEESI_SJ_SI_SJ_NS1H_6fusion15FusionCallbacksIS1L_NS1R_17LinearCombinationISI_fSI_fLNS_15FloatRoundStyleE2EEES1N_S1Q_JEEENS4_5SM1004TMEM4LOAD26SM100_TMEM_LOAD_32dp32b64xENS4_13SM90_TMA_LOADES1E_NS4_39AutoVectorizingCopyWithAssumedAlignmentILi128EEENS4_14SM90_TMA_STOREES1E_S23_S23_EEEvvEEEEvNT_6ParamsE)
        /*0008*/ 	.word	0x000000c2


	//----- nvinfo : EIATTR_FRAME_SIZE
	.align		4
.L_19:
        /*000c*/ 	.byte	0x04, 0x11
        /*000e*/ 	.short	(.L_21 - .L_20)
	.align		4
.L_20:
        /*0010*/ 	.word	index@($__internal_2_$__cuda_sm10x_tcgen05_guardrail_trap_unallocated_columns_being_dealloced)
        /*0014*/ 	.word	0x00000000


	//----- nvinfo : EIATTR_FRAME_SIZE
	.align		4
.L_21:
        /*0018*/ 	.byte	0x04, 0x11
        /*001a*/ 	.short	(.L_23 - .L_22)
	.align		4
.L_22:
        /*001c*/ 	.word	index@($__internal_1_$__cuda_sm10x_tcgen05_guardrail_trap_phase_invalid_during_alloc)
        /*0020*/ 	.word	0x00000000


	//----- nvinfo : EIATTR_FRAME_SIZE
	.align		4
.L_23:
        /*0024*/ 	.byte	0x04, 0x11
        /*0026*/ 	.short	(.L_25 - .L_24)
	.align		4
.L_24:
        /*0028*/ 	.word	index@($__internal_0_$__cuda_sm10x_tcgen05_guardrail_trap_col_being_dealloced_not_returned_by_alloc)
        /*002c*/ 	.word	0x00000000


	//----- nvinfo : EIATTR_FRAME_SIZE
	.align		4
.L_25:
        /*0030*/ 	.byte	0x04, 0x11
        /*0032*/ 	.short	(.L_27 - .L_26)
	.align		4
.L_26:
        /*0034*/ 	.word	index@(_ZN7cutlass13device_kernelINS_4gemm6kernel13GemmUniversalIN4cute5tupleIJiiiiEEENS1_10collective13CollectiveMmaINS1_35MainloopSm100TmaUmmaWarpSpecializedILi3ELi2ELi4ENS5_IJNS4_1CILi2EEENSA_ILi1EEESC_EEEEENS5_IJNSA_ILi256EEENSA_ILi64EEESG_EEENS_12float_e4m3_tENS5_IJlSC_lEEESI_SJ_NS4_8TiledMMAINS4_8MMA_AtomIJNS4_10MMA_TraitsINS4_25SM100_MMA_F8F6F4_2x1SM_SSEJSI_SI_fSF_SG_NS4_17integral_constantINS4_4UMMA5MajorELSQ_0EEESR_NSO_INSP_7ScaleInELSS_0EEEST_EEEEEENS4_6LayoutINS5_IJSC_SC_SC_EEENS5_IJNSA_ILi0EEESY_SY_EEEEENS5_IJNS4_10UnderscoreES11_S11_EEEEENS4_18SM100_TMA_2SM_LOADENS4_14ComposedLayoutINS4_7SwizzleILi2ELi4ELi3EEENS4_18smem_ptr_flag_bitsILi8EEENSW_INS5_IJNSA_ILi8EEESG_EEENS5_IJSG_SC_EEEEEEEvNS4_8identityES14_S1E_vS1F_EENS_8epilogue10collective18CollectiveEpilogueINS1H_23Sm100TmaWarpSpecializedILi1ELi1ELi64ELb0ELb0EEEJNS5_IJNSA_ILi128EEESG_SG_EEENS5_IJNSW_IS1M_SC_EENSW_ISG_SC_EEEEESI_SJ_SI_SJ_NS1H_6fusion15FusionCallbacksIS1L_NS1R_17LinearCombinationISI_fSI_fLNS_15FloatRoundStyleE2EEES1N_S1Q_JEEENS4_5SM1004TMEM4LOAD26SM100_TMEM_LOAD_32dp32b64xENS4_13SM90_TMA_LOADES1E_NS4_39AutoVectorizingCopyWithAssumedAlignmentILi128EEENS4_14SM90_TMA_STOREES1E_S23_S23_EEEvvEEEEvNT_6ParamsE)
        /*0038*/ 	.word	0x00000000


	//----- nvinfo : EIATTR_MIN_STACK_SIZE
	.align		4
.L_27:
        /*003c*/ 	.byte	0x04, 0x12
        /*003e*/ 	.short	(.L_29 - .L_28)
	.align		4
.L_28:
        /*0040*/ 	.word	index@(_ZN7cutlass13device_kernelINS_4gemm6kernel13GemmUniversalIN4cute5tupleIJiiiiEEENS1_10collective13CollectiveMmaINS1_35MainloopSm100TmaUmmaWarpSpecializedILi3ELi2ELi4ENS5_IJNS4_1CILi2EEENSA_ILi1EEESC_EEEEENS5_IJNSA_ILi256EEENSA_ILi64EEESG_EEENS_12float_e4m3_tENS5_IJlSC_lEEESI_SJ_NS4_8TiledMMAINS4_8MMA_AtomIJNS4_10MMA_TraitsINS4_25SM100_MMA_F8F6F4_2x1SM_SSEJSI_SI_fSF_SG_NS4_17integral_constantINS4_4UMMA5MajorELSQ_0EEESR_NSO_INSP_7ScaleInELSS_0EEEST_EEEEEENS4_6LayoutINS5_IJSC_SC_SC_EEENS5_IJNSA_ILi0EEESY_SY_EEEEENS5_IJNS4_10UnderscoreES11_S11_EEEEENS4_18SM100_TMA_2SM_LOADENS4_14ComposedLayoutINS4_7SwizzleILi2ELi4ELi3EEENS4_18smem_ptr_flag_bitsILi8EEENSW_INS5_IJNSA_ILi8EEESG_EEENS5_IJSG_SC_EEEEEEEvNS4_8identityES14_S1E_vS1F_EENS_8epilogue10collective18CollectiveEpilogueINS1H_23Sm100TmaWarpSpecializedILi1ELi1ELi64ELb0ELb0EEEJNS5_IJNSA_ILi128EEESG_SG_EEENS5_IJNSW_IS1M_SC_EENSW_ISG_SC_EEEEESI_SJ_SI_SJ_NS1H_6fusion15FusionCallbacksIS1L_NS1R_17LinearCombinationISI_fSI_fLNS_15FloatRoundStyleE2EEES1N_S1Q_JEEENS4_5SM1004TMEM4LOAD26SM100_TMEM_LOAD_32dp32b64xENS4_13SM90_TMA_LOADES1E_NS4_39AutoVectorizingCopyWithAssumedAlignmentILi128EEENS4_14SM90_TMA_STOREES1E_S23_S23_EEEvvEEEEvNT_6ParamsE)
        /*0044*/ 	.word	0x00000000
.L_29:


//--------------------- .nv.compat                --------------------------
	.section	.nv.compat,"",@"SHT_CUDA_COMPAT_INFO"
	.align	4
        /*0000*/ 	.byte	0x02, 0x09, 0x01, 0x00, 0x02, 0x02, 0x02, 0x00, 0x02, 0x05, 0x05, 0x00, 0x03, 0x07, 0x01, 0x01
        /*0010*/ 	.byte	0x02, 0x03, 0x01, 0x00, 0x02, 0x06, 0x01, 0x00, 0x04, 0x0b, 0x08, 0x00, 0x09, 0x00, 0x00, 0x00
        /*0020*/ 	.byte	0x00, 0x00, 0x00, 0x00


//--------------------- .nv.info._ZN7cutlass13device_kernelINS_4gemm6kernel13GemmUniversalIN4cute5tupleIJiiiiEEENS1_10collective13CollectiveMmaINS1_35MainloopSm100TmaUmmaWarpSpecializedILi3ELi2ELi4ENS5_IJNS4_1CILi2EEENSA_ILi1EEESC_EEEEENS5_IJNSA_ILi256EEENSA_ILi64EEESG_EEENS_12float_e4m3_tENS5_IJlSC_lEEESI_SJ_NS4_8TiledMMAINS4_8MMA_AtomIJNS4_10MMA_TraitsINS4_25SM100_MMA_F8F6F4_2x1SM_SSEJSI_SI_fSF_SG_NS4_17integral_constantINS4_4UMMA5MajorELSQ_0EEESR_NSO_INSP_7ScaleInELSS_0EEEST_EEEEEENS4_6LayoutINS5_IJSC_SC_SC_EEENS5_IJNSA_ILi0EEESY_SY_EEEEENS5_IJNS4_10UnderscoreES11_S11_EEEEENS4_18SM100_TMA_2SM_LOADENS4_14ComposedLayoutINS4_7SwizzleILi2ELi4ELi3EEENS4_18smem_ptr_flag_bitsILi8EEENSW_INS5_IJNSA_ILi8EEESG_EEENS5_IJSG_SC_EEEEEEEvNS4_8identityES14_S1E_vS1F_EENS_8epilogue10collective18CollectiveEpilogueINS1H_23Sm100TmaWarpSpecializedILi1ELi1ELi64ELb0ELb0EEEJNS5_IJNSA_ILi128EEESG_SG_EEENS5_IJNSW_IS1M_SC_EENSW_ISG_SC_EEEEESI_SJ_SI_SJ_NS1H_6fusion15FusionCallbacksIS1L_NS1R_17LinearCombinationISI_fSI_fLNS_15FloatRoundStyleE2EEES1N_S1Q_JEEENS4_5SM1004TMEM4LOAD26SM100_TMEM_LOAD_32dp32b64xENS4_13SM90_TMA_LOADES1E_NS4_39AutoVectorizingCopyWithAssumedAlignmentILi128EEENS4_14SM90_TMA_STOREES1E_S23_S23_EEEvvEEEEvNT_6ParamsE --------------------------
	.section	.nv.info._ZN7cutlass13device_kernelINS_4gemm6kernel13GemmUniversalIN4cute5tupleIJiiiiEEENS1_10collective13CollectiveMmaINS1_35MainloopSm100TmaUmmaWarpSpecializedILi3ELi2ELi4ENS5_IJNS4_1CILi2EEENSA_ILi1EEESC_EEEEENS5_IJNSA_ILi256EEENSA_ILi64EEESG_EEENS_12float_e4m3_tENS5_IJlSC_lEEESI_SJ_NS4_8TiledMMAINS4_8MMA_AtomIJNS4_10MMA_TraitsINS4_25SM100_MMA_F8F6F4_2x1SM_SSEJSI_SI_fSF_SG_NS4_17integral_constantINS4_4UMMA5MajorELSQ_0EEESR_NSO_INSP_7ScaleInELSS_0EEEST_EEEEEENS4_6LayoutINS5_IJSC_SC_SC_EEENS5_IJNSA_ILi0EEESY_SY_EEEEENS5_IJNS4_10UnderscoreES11_S11_EEEEENS4_18SM100_TMA_2SM_LOADENS4_14ComposedLayoutINS4_7SwizzleILi2ELi4ELi3EEENS4_18smem_ptr_flag_bitsILi8EEENSW_INS5_IJNSA_ILi8EEESG_EEENS5_IJSG_SC_EEEEEEEvNS4_8identityES14_S1E_vS1F_EENS_8epilogue10collective18CollectiveEpilogueINS1H_23Sm100TmaWarpSpecializedILi1ELi1ELi64ELb0ELb0EEEJNS5_IJNSA_ILi128EEESG_SG_EEENS5_IJNSW_IS1M_SC_EENSW_ISG_SC_EEEEESI_SJ_SI_SJ_NS1H_6fusion15FusionCallbacksIS1L_NS1R_17LinearCombinationISI_fSI_fLNS_15FloatRoundStyleE2EEES1N_S1Q_JEEENS4_5SM1004TMEM4LOAD26SM100_TMEM_LOAD_32dp32b64xENS4_13SM90_TMA_LOADES1E_NS4_39AutoVectorizingCopyWithAssumedAlignmentILi128EEENS4_14SM90_TMA_STOREES1E_S23_S23_EEEvvEEEEvNT_6ParamsE,"",@"SHT_CUDA_INFO"
	.sectionflags	@""
	.align	4


	//----- nvinfo : EIATTR_CUDA_API_VERSION
	.align		4
        /*0000*/ 	.byte	0x04, 0x37
        /*0002*/ 	.short	(.L_31 - .L_30)
.L_30:
        /*0004*/ 	.word	0x00000082


	//----- nvinfo : EIATTR_KPARAM_INFO
	.align		4
.L_31:
        /*0008*/ 	.byte	0x04, 0x17
        /*000a*/ 	.short	(.L_33 - .L_32)
.L_32:
        /*000c*/ 	.word	0x00000000
        /*0010*/ 	.short	0x0000
        /*0012*/ 	.short	0x0000
        /*0014*/ 	.byte	0x00, 0xf0, 0x01, 0x20


	//----- nvinfo : EIATTR_AT_ENTRY_FRAGMENTS
	.align		4
.L_33:
        /*0018*/ 	.byte	0x04, 0x4f
        /*001a*/ 	.short	(.L_35 - .L_34)


	//   ....[0]....
.L_34:
        /*001c*/ 	.word	0x00000007


	//----- nvinfo : EIATTR_RESERVED_SMEM_USED
	.align		4
.L_35:
        /*0020*/ 	.byte	0x01, 0x41
	.zero		2


	//----- nvinfo : EIATTR_SPARSE_MMA_MASK
	.align		4
        /*0024*/ 	.byte	0x03, 0x50
        /*0026*/ 	.short	0x0000


	//----- nvinfo : EIATTR_TCGEN05_2CTA_USED
	.align		4
        /*0028*/ 	.byte	0x01, 0x52
	.zero		2


	//----- nvinfo : EIATTR_MAXREG_COUNT
	.align		4
        /*002c*/ 	.byte	0x03, 0x1b
        /*002e*/ 	.short	0x00ff


	//----- nvinfo : EIATTR_NUM_BARRIERS
	.align		4
        /*0030*/ 	.byte	0x02, 0x4c
        /*0032*/ 	.byte	0x07
	.zero		1


	//----- nvinfo : EIATTR_EXTERNS
	.align		4
        /*0034*/ 	.byte	0x04, 0x0f
        /*0036*/ 	.short	(.L_37 - .L_36)


	//   ....[0]....
	.align		4
.L_36:
        /*0038*/ 	.word	index@(__assertfail)


	//----- nvinfo : EIATTR_MERCURY_ISA_VERSION
	.align		4
.L_37:
        /*003c*/ 	.byte	0x03, 0x5f
        /*003e*/ 	.short	0x0101


	//----- nvinfo : EIATTR_INT_WARP_WIDE_INSTR_OFFSETS
	.align		4
        /*0040*/ 	.byte	0x04, 0x31
        /*0042*/ 	.short	(.L_39 - .L_38)


	//   ....[0]....
.L_38:
        /*0044*/ 	.word	0x00000c90


	//   ....[1]....
        /*0048*/ 	.word	0x00000d30


	//   ....[2]....
        /*004c*/ 	.word	0x00002090


	//   ....[3]....
        /*0050*/ 	.word	0x00003e00


	//   ....[4]....
        /*0054*/ 	.word	0x00003e20


	//   ....[5]....
        /*0058*/ 	.word	0x00003e50


	//   ....[6]....
        /*005c*/ 	.word	0x00004860


	//   ....[7]....
        /*0060*/ 	.word	0x00004980


	//----- nvinfo : EIATTR_COOP_GROUP_MASK_REGIDS
	.align		4
.L_39:
        /*0064*/ 	.byte	0x04, 0x29
        /*0066*/ 	.short	(.L_41 - .L_40)


	//   ....[0]....
.L_40:
        /*0068*/ 	.word	0xffffffff


	//   ....[1]....
        /*006c*/ 	.word	0xffffffff


	//   ....[2]....
        /*0070*/ 	.word	0xffffffff


	//   ....[3]....
        /*0074*/ 	.word	0xffffffff


	//   ....[4]....
        /*0078*/ 	.word	0xffffffff


	//   ....[5]....
        /*007c*/ 	.word	0xffffffff


	//   ....[6]....
        /*0080*/ 	.word	0xffffffff


	//   ....[7]....
        /*0084*/ 	.word	0xffffffff


	//   ....[8]....
        /*0088*/ 	.word	0xffffffff


	//   ....[9]....
        /*008c*/ 	.word	0xffffffff


	//   ....[10]....
        /*0090*/ 	.word	0xffffffff


	//   ....[11]....
        /*0094*/ 	.word	0xffffffff


	//   ....[12]....
        /*0098*/ 	.word	0xffffffff


	//   ....[13]....
        /*009c*/ 	.word	0xffffffff


	//----- nvinfo : EIATTR_COOP_GROUP_INSTR_OFFSETS
	.align		4
.L_41:
        /*00a0*/ 	.byte	0x04, 0x28
        /*00a2*/ 	.short	(.L_43 - .L_42)


	//   ....[0]....
.L_42:
        /*00a4*/ 	.word	0x000000c0


	//   ....[1]....
        /*00a8*/ 	.word	0x00000500


	//   ....[2]....
        /*00ac*/ 	.word	0x00000660


	//   ....[3]....
        /*00b0*/ 	.word	0x00000790


	//   ....[4]....
        /*00b4*/ 	.word	0x00000880


	//   ....[5]....
        /*00b8*/ 	.word	0x000009e0


	//   ....[6]....
        /*00bc*/ 	.word	0x00000b70


	//   ....[7]....
        /*00c0*/ 	.word	0x00000db0


	//   ....[8]....
        /*00c4*/ 	.word	0x00001f70


	//   ....[9]....
        /*00c8*/ 	.word	0x00002cc0


	//   ....[10]....
        /*00cc*/ 	.word	0x00003190


	//   ....[11]....
        /*00d0*/ 	.word	0x000031c0


	//   ....[12]....
        /*00d4*/ 	.word	0x00003d00


	//   ....[13]....
        /*00d8*/ 	.word	0x00003f10


	//----- nvinfo : EIATTR_VRC_CTA_INIT_COUNT
	.align		4
.L_43:
        /*00dc*/ 	.byte	0x02, 0x4a
        /*00de*/ 	.byte	0x80
	.zero		1


	//----- nvinfo : EIATTR_SYSCALL_OFFSETS
	.align		4
        /*00e0*/ 	.byte	0x04, 0x46
        /*00e2*/ 	.short	(.L_45 - .L_44)


	//   ....[0]....
.L_44:
        /*00e4*/ 	.word	0x00005340


	//   ....[1]....
        /*00e8*/ 	.word	0x00005480


	//   ....[2]....
        /*00ec*/ 	.word	0x00005c20


	//----- nvinfo : EIATTR_MBARRIER_INSTR_OFFSETS
	.align		4
.L_45:
        /*00f0*/ 	.byte	0x04, 0x39
        /*00f2*/ 	.short	(.L_47 - .L_46)


	//   ....[0]....
.L_46:
        /*00f4*/ 	.word	0x000005f0
        /*00f8*/ 	.word	0x000000ff
        /*00fc*/ 	.word	0x00000000
        /*0100*/ 	.short	0x0100
        /*0102*/ 	.byte	0x08
	.zero		1


	//   ....[1]....
        /*0104*/ 	.word	0x00000600
        /*0108*/ 	.word	0x000000ff
        /*010c*/ 	.word	0x00000018
        /*0110*/ 	.short	0x0100
        /*0112*/ 	.byte	0x08
	.zero		1


	//   ....[2]....
        /*0114*/ 	.word	0x00000610
        /*0118*/ 	.word	0x000000ff
        /*011c*/ 	.word	0x00000008
        /*0120*/ 	.short	0x0100
        /*0122*/ 	.byte	0x08
	.zero		1


	//   ....[3]....
        /*0124*/ 	.word	0x00000620
        /*0128*/ 	.word	0x000000ff
        /*012c*/ 	.word	0x00000020
        /*0130*/ 	.short	0x0100
        /*0132*/ 	.byte	0x08
	.zero		1


	//   ....[4]....
        /*0134*/ 	.word	0x00000630
        /*0138*/ 	.word	0x000000ff
        /*013c*/ 	.word	0x00000010
        /*0140*/ 	.short	0x0100
        /*0142*/ 	.byte	0x08
	.zero		1


	//   ....[5]....
        /*0144*/ 	.word	0x00000640
        /*0148*/ 	.word	0x000000ff
        /*014c*/ 	.word	0x00000028
        /*0150*/ 	.short	0x0100
        /*0152*/ 	.byte	0x08
	.zero		1


	//   ....[6]....
        /*0154*/ 	.word	0x00000760
        /*0158*/ 	.word	0x000000ff
        /*015c*/ 	.word	0x00000030
        /*0160*/ 	.short	0x0100
        /*0162*/ 	.byte	0x09
	.zero		1


	//   ....[7]....
        /*0164*/ 	.word	0x00000770
        /*0168*/ 	.word	0x000000ff
        /*016c*/ 	.word	0x00000038
        /*0170*/ 	.short	0x0100
        /*0172*/ 	.byte	0x09
	.zero		1


	//   ....[8]....
        /*0174*/ 	.word	0x00000850
        /*0178*/ 	.word	0x000000ff
        /*017c*/ 	.word	0x00000040
        /*0180*/ 	.short	0x0100
        /*0182*/ 	.byte	0x08
	.zero		1


	//   ....[9]....
        /*0184*/ 	.word	0x00000860
        /*0188*/ 	.word	0x000000ff
        /*018c*/ 	.word	0x00000048
        /*0190*/ 	.short	0x0100
        /*0192*/ 	.byte	0x08
	.zero		1


	//   ....[10]....
        /*0194*/ 	.word	0x00000990
        /*0198*/ 	.word	0x000000ff
        /*019c*/ 	.word	0x00000050
        /*01a0*/ 	.short	0x0100
        /*01a2*/ 	.byte	0x08
	.zero		1


	//   ....[11]....
        /*01a4*/ 	.word	0x000009a0
        /*01a8*/ 	.word	0x000000ff
        /*01ac*/ 	.word	0x00000060
        /*01b0*/ 	.short	0x0100
        /*01b2*/ 	.byte	0x08
	.zero		1


	//   ....[12]....
        /*01b4*/ 	.word	0x000009b0
        /*01b8*/ 	.word	0x000000ff
        /*01bc*/ 	.word	0x00000058
        /*01c0*/ 	.short	0x0100
        /*01c2*/ 	.byte	0x08
	.zero		1


	//   ....[13]....
        /*01c4*/ 	.word	0x000009c0
        /*01c8*/ 	.word	0x000000ff
        /*01cc*/ 	.word	0x00000068
        /*01d0*/ 	.short	0x0100
        /*01d2*/ 	.byte	0x08
	.zero		1


	//   ....[14]....
        /*01d4*/ 	.word	0x00000ae0
        /*01d8*/ 	.word	0x000000ff
        /*01dc*/ 	.word	0x00000070
        /*01e0*/ 	.short	0x0100
        /*01e2*/ 	.byte	0x09
	.zero		1


	//   ....[15]....
        /*01e4*/ 	.word	0x00000af0
        /*01e8*/ 	.word	0x000000ff
        /*01ec*/ 	.word	0x00000090
        /*01f0*/ 	.short	0x0100
        /*01f2*/ 	.byte	0x09
	.zero		1


	//   ....[16]....
        /*01f4*/ 	.word	0x00000b00
        /*01f8*/ 	.word	0x000000ff
        /*01fc*/ 	.word	0x00000078
        /*0200*/ 	.short	0x0100
        /*0202*/ 	.byte	0x09
	.zero		1


	//   ....[17]....
        /*0204*/ 	.word	0x00000b10
        /*0208*/ 	.word	0x000000ff
        /*020c*/ 	.word	0x00000098
        /*0210*/ 	.short	0x0100
        /*0212*/ 	.byte	0x09
	.zero		1


	//   ....[18]....
        /*0214*/ 	.word	0x00000b20
        /*0218*/ 	.word	0x000000ff
        /*021c*/ 	.word	0x00000080
        /*0220*/ 	.short	0x0100
        /*0222*/ 	.byte	0x09
	.zero		1


	//   ....[19]....
        /*0224*/ 	.word	0x00000b30
        /*0228*/ 	.word	0x000000ff
        /*022c*/ 	.word	0x000000a0
        /*0230*/ 	.short	0x0100
        /*0232*/ 	.byte	0x09
	.zero		1


	//   ....[20]....
        /*0234*/ 	.word	0x00000b40
        /*0238*/ 	.word	0x000000ff
        /*023c*/ 	.word	0x00000088
        /*0240*/ 	.short	0x0100
        /*0242*/ 	.byte	0x09
	.zero		1


	//   ....[21]....
        /*0244*/ 	.word	0x00000b50
        /*0248*/ 	.word	0x000000ff
        /*024c*/ 	.word	0x000000a8
        /*0250*/ 	.short	0x0100
        /*0252*/ 	.byte	0x09
	.zero		1


	//   ....[22]....
        /*0254*/ 	.word	0x00000c40
        /*0258*/ 	.word	0x000000ff
        /*025c*/ 	.word	0x000000b0
        /*0260*/ 	.short	0x0100
        /*0262*/ 	.byte	0x08
	.zero		1


	//   ....[23]....
        /*0264*/ 	.word	0x00000c50
        /*0268*/ 	.word	0x000000ff
        /*026c*/ 	.word	0x000000c0
        /*0270*/ 	.short	0x0100
        /*0272*/ 	.byte	0x08
	.zero		1


	//   ....[24]....
        /*0274*/ 	.word	0x00000c60
        /*0278*/ 	.word	0x000000ff
        /*027c*/ 	.word	0x000000b8
        /*0280*/ 	.short	0x0100
        /*0282*/ 	.byte	0x08
	.zero		1


	//   ....[25]....
        /*0284*/ 	.word	0x00000c70
        /*0288*/ 	.word	0x000000ff
        /*028c*/ 	.word	0x000000c8
        /*0290*/ 	.short	0x0100
        /*0292*/ 	.byte	0x08
	.zero		1


	//   ....[26]....
        /*0294*/ 	.word	0x00000d60
        /*0298*/ 	.word	0x000000ff
        /*029c*/ 	.word	0x000000d0
        /*02a0*/ 	.short	0x0100
        /*02a2*/ 	.byte	0x06
	.zero		1


	//   ....[27]....
        /*02a4*/ 	.word	0x00001770
        /*02a8*/ 	.word	0x00000003
        /*02ac*/ 	.word	0x000000c0
        /*02b0*/ 	.short	0x010a
        /*02b2*/ 	.byte	0xff
	.zero		1


	//   ....[28]....
        /*02b4*/ 	.word	0x000017a0
        /*02b8*/ 	.word	0x00000003
        /*02bc*/ 	.word	0x000000b0
        /*02c0*/ 	.short	0x0101
        /*02c2*/ 	.byte	0xff
	.zero		1


	//   ....[29]....
        /*02c4*/ 	.word	0x000018a0
        /*02c8*/ 	.word	0x000000ff
        /*02cc*/ 	.word	0x00000018
        /*02d0*/ 	.short	0x010a
        /*02d2*/ 	.byte	0x08
	.zero		1


	//   ....[30]....
        /*02d4*/ 	.word	0x00001970
        /*02d8*/ 	.word	0x000000ff
        /*02dc*/ 	.word	0x00000018
        /*02e0*/ 	.short	0x010a
        /*02e2*/ 	.byte	0x21
	.zero		1


	//   ....[31]....
        /*02e4*/ 	.word	0x00001b20
        /*02e8*/ 	.word	0x000000ff
        /*02ec*/ 	.word	0x00000018
        /*02f0*/ 	.short	0x010a
        /*02f2*/ 	.byte	0x08
	.zero		1


	//   ....[32]....
        /*02f4*/ 	.word	0x00001c20
        /*02f8*/ 	.word	0x000000ff
        /*02fc*/ 	.word	0x00000048
        /*0300*/ 	.short	0x0101
        /*0302*/ 	.byte	0x04
	.zero		1


	//   ....[33]....
        /*0304*/ 	.word	0x00001c40
        /*0308*/ 	.word	0x000000ff
        /*030c*/ 	.word	0x00000018
        /*0310*/ 	.short	0x010a
        /*0312*/ 	.byte	0x08
	.zero		1


	//   ....[34]....
        /*0314*/ 	.word	0x00001cc0
        /*0318*/ 	.word	0x000000ff
        /*031c*/ 	.word	0x00000018
        /*0320*/ 	.short	0x010a
        /*0322*/ 	.byte	0x11
	.zero		1


	//   ....[35]....
        /*0324*/ 	.word	0x00001e50
        /*0328*/ 	.word	0x000000ff
        /*032c*/ 	.word	0x00000018
        /*0330*/ 	.short	0x010a
        /*0332*/ 	.byte	0x08
	.zero		1


	//   ....[36]....
        /*0334*/ 	.word	0x00001fa0
        /*0338*/ 	.word	0x00000002
        /*033c*/ 	.word	0x00000050
        /*0340*/ 	.short	0x010a
        /*0342*/ 	.byte	0xff
	.zero		1


	//   ....[37]....
        /*0344*/ 	.word	0x00002060
        /*0348*/ 	.word	0x00000002
        /*034c*/ 	.word	0x00000000
        /*0350*/ 	.short	0x0101
        /*0352*/ 	.byte	0xff
	.zero		1


	//   ....[38]....
        /*0354*/ 	.word	0x000025c0
        /*0358*/ 	.word	0x000000ff
        /*035c*/ 	.word	0x00000000
        /*0360*/ 	.short	0x010a
        /*0362*/ 	.byte	0x05
	.zero		1


	//   ....[39]....
        /*0364*/ 	.word	0x00002650
        /*0368*/ 	.word	0x000000ff
        /*036c*/ 	.word	0x00000000
        /*0370*/ 	.short	0x010a
        /*0372*/ 	.byte	0x05
	.zero		1


	//   ....[40]....
        /*0374*/ 	.word	0x000026f0
        /*0378*/ 	.word	0x00000000
        /*037c*/ 	.word	0x00000000
        /*0380*/ 	.short	0x010a
        /*0382*/ 	.byte	0xff
	.zero		1


	//   ....[41]....
        /*0384*/ 	.word	0x00002820
        /*0388*/ 	.word	0x00000000
        /*038c*/ 	.word	0x000000b0
        /*0390*/ 	.short	0x010a
        /*0392*/ 	.byte	0xff
	.zero		1


	//   ....[42]....
        /*0394*/ 	.word	0x00002890
        /*0398*/ 	.word	0x00000004
        /*039c*/ 	.word	0x00000000
        /*03a0*/ 	.short	0x0101
        /*03a2*/ 	.byte	0xff
	.zero		1


	//   ....[43]....
        /*03a4*/ 	.word	0x000028b0
        /*03a8*/ 	.word	0x000000ff
        /*03ac*/ 	.word	0x00000060
        /*03b0*/ 	.short	0x010a
        /*03b2*/ 	.byte	0x05
	.zero		1


	//   ....[44]....
        /*03b4*/ 	.word	0x000029d0
        /*03b8*/ 	.word	0x00000000
        /*03bc*/ 	.word	0x00000050
        /*03c0*/ 	.short	0x010a
        /*03c2*/ 	.byte	0xff
	.zero		1


	//   ....[45]....
        /*03c4*/ 	.word	0x00002ad0
        /*03c8*/ 	.word	0x00000000
        /*03cc*/ 	.word	0x00000000
        /*03d0*/ 	.short	0x0101
        /*03d2*/ 	.byte	0xff
	.zero		1


	//   ....[46]....
        /*03d4*/ 	.word	0x00002b60
        /*03d8*/ 	.word	0x000000ff
        /*03dc*/ 	.word	0x00000060
        /*03e0*/ 	.short	0x0106
        /*03e2*/ 	.byte	0x05
	.zero		1


	//   ....[47]....
        /*03e4*/ 	.word	0x00002b80
        /*03e8*/ 	.word	0x000000ff
        /*03ec*/ 	.word	0x00000060
        /*03f0*/ 	.short	0x010a
        /*03f2*/ 	.byte	0x05
	.zero		1


	//   ....[48]....
        /*03f4*/ 	.word	0x00002c10
        /*03f8*/ 	.word	0x000000ff
        /*03fc*/ 	.word	0x00000060
        /*0400*/ 	.short	0x0106
        /*0402*/ 	.byte	0x04
	.zero		1


	//   ....[49]....
        /*0404*/ 	.word	0x00002c50
        /*0408*/ 	.word	0x00000000
        /*040c*/ 	.word	0x00000060
        /*0410*/ 	.short	0x010a
        /*0412*/ 	.byte	0xff
	.zero		1


	//   ....[50]....
        /*0414*/ 	.word	0x00002e90
        /*0418*/ 	.word	0x000000ff
        /*041c*/ 	.word	0x00000008
        /*0420*/ 	.short	0x010a
        /*0422*/ 	.byte	0x06
	.zero		1


	//   ....[51]....
        /*0424*/ 	.word	0x00002eb0
        /*0428*/ 	.word	0x000000ff
        /*042c*/ 	.word	0x00000008
        /*0430*/ 	.short	0x010a
        /*0432*/ 	.byte	0x06
	.zero		1


	//   ....[52]....
        /*0434*/ 	.word	0x00003040
        /*0438*/ 	.word	0x000000ff
        /*043c*/ 	.word	0x00000008
        /*0440*/ 	.short	0x010a
        /*0442*/ 	.byte	0x06
	.zero		1


	//   ....[53]....
        /*0444*/ 	.word	0x00003060
        /*0448*/ 	.word	0x000000ff
        /*044c*/ 	.word	0x00000008
        /*0450*/ 	.short	0x010a
        /*0452*/ 	.byte	0x06
	.zero		1


	//   ....[54]....
        /*0454*/ 	.word	0x00003120
        /*0458*/ 	.word	0x000000ff
        /*045c*/ 	.word	0x00000000
        /*0460*/ 	.short	0x0101
        /*0462*/ 	.byte	0x07
	.zero		1


	//   ....[55]....
        /*0464*/ 	.word	0x00003420
        /*0468*/ 	.word	0x00000000
        /*046c*/ 	.word	0x00000050
        /*0470*/ 	.short	0x010a
        /*0472*/ 	.byte	0xff
	.zero		1


	//   ....[56]....
        /*0474*/ 	.word	0x000034e0
        /*0478*/ 	.word	0x00000000
        /*047c*/ 	.word	0x00000000
        /*0480*/ 	.short	0x0101
        /*0482*/ 	.byte	0xff
	.zero		1


	//   ....[57]....
        /*0484*/ 	.word	0x000035a0
        /*0488*/ 	.word	0x000000ff
        /*048c*/ 	.word	0x00000000
        /*0490*/ 	.short	0x010a
        /*0492*/ 	.byte	0x06
	.zero		1


	//   ....[58]....
        /*0494*/ 	.word	0x000035b0
        /*0498*/ 	.word	0x000000ff
        /*049c*/ 	.word	0x00000090
        /*04a0*/ 	.short	0x010a
        /*04a2*/ 	.byte	0x0a
	.zero		1


	//   ....[59]....
        /*04a4*/ 	.word	0x00003660
        /*04a8*/ 	.word	0x000000ff
        /*04ac*/ 	.word	0x00000000
        /*04b0*/ 	.short	0x010a
        /*04b2*/ 	.byte	0x09
	.zero		1


	//   ....[60]....
        /*04b4*/ 	.word	0x000037a0
        /*04b8*/ 	.word	0x000000ff
        /*04bc*/ 	.word	0x00000000
        /*04c0*/ 	.short	0x010a
        /*04c2*/ 	.byte	0x06
	.zero		1


	//   ....[61]....
        /*04c4*/ 	.word	0x000039f0
        /*04c8*/ 	.word	0x000000ff
        /*04cc*/ 	.word	0x00000000
        /*04d0*/ 	.short	0x010a
        /*04d2*/ 	.byte	0x07
	.zero		1


	//   ....[62]....
        /*04d4*/ 	.word	0x00003a80
        /*04d8*/ 	.word	0x000000ff
        /*04dc*/ 	.word	0x00000000
        /*04e0*/ 	.short	0x010a
        /*04e2*/ 	.byte	0x07
	.zero		1


	//   ....[63]....
        /*04e4*/ 	.word	0x00003b10
        /*04e8*/ 	.word	0x000000ff
        /*04ec*/ 	.word	0x00000000
        /*04f0*/ 	.short	0x010a
        /*04f2*/ 	.byte	0x07
	.zero		1


	//   ....[64]....
        /*04f4*/ 	.word	0x00003bb0
        /*04f8*/ 	.word	0x00000000
        /*04fc*/ 	.word	0x00000000
        /*0500*/ 	.short	0x010a
        /*0502*/ 	.byte	0xff
	.zero		1


	//   ....[65]....
        /*0504*/ 	.word	0x00003bf0
        /*0508*/ 	.word	0x00000000
        /*050c*/ 	.word	0x00000000
        /*0510*/ 	.short	0x010a
        /*0512*/ 	.byte	0xff
	.zero		1


	//   ....[66]....
        /*0514*/ 	.word	0x00003c60
        /*0518*/ 	.word	0x000000ff
        /*051c*/ 	.word	0x00000000
        /*0520*/ 	.short	0x0101
        /*0522*/ 	.byte	0x05
	.zero		1


	//   ....[67]....
        /*0524*/ 	.word	0x00003ca0
        /*0528*/ 	.word	0x000000ff
        /*052c*/ 	.word	0x000000d0
        /*0530*/ 	.short	0x010a
        /*0532*/ 	.byte	0x08
	.zero		1


	//   ....[68]....
        /*0534*/ 	.word	0x00003cf0
        /*0538*/ 	.word	0x000000ff
        /*053c*/ 	.word	0x00000000
        /*0540*/ 	.short	0x0101
        /*0542*/ 	.byte	0x05
	.zero		1


	//   ....[69]....
        /*0544*/ 	.word	0x00004100
        /*0548*/ 	.word	0x00000000
        /*054c*/ 	.word	0x00000050
        /*0550*/ 	.short	0x010a
        /*0552*/ 	.byte	0xff
	.zero		1


	//   ....[70]....
        /*0554*/ 	.word	0x000041f0
        /*0558*/ 	.word	0x00000000
        /*055c*/ 	.word	0x00000000
        /*0560*/ 	.short	0x0101
        /*0562*/ 	.byte	0xff
	.zero		1


	//   ....[71]....
        /*0564*/ 	.word	0x00004510
        /*0568*/ 	.word	0x000000ff
        /*056c*/ 	.word	0x00000048
        /*0570*/ 	.short	0x010a
        /*0572*/ 	.byte	0x06
	.zero		1


	//   ....[72]....
        /*0574*/ 	.word	0x00004690
        /*0578*/ 	.word	0x000000ff
        /*057c*/ 	.word	0x00000038
        /*0580*/ 	.short	0x010a
        /*0582*/ 	.byte	0x06
	.zero		1


	//   ....[73]....
        /*0584*/ 	.word	0x000049c0
        /*0588*/ 	.word	0x000000ff
        /*058c*/ 	.word	0x00000030
        /*0590*/ 	.short	0x010b
        /*0592*/ 	.byte	0x06
	.zero		1


	//   ....[74]....
        /*0594*/ 	.word	0x000049e0
        /*0598*/ 	.word	0x000000ff
        /*059c*/ 	.word	0x00000000
        /*05a0*/ 	.short	0x0101
        /*05a2*/ 	.byte	0x25
	.zero		1


	//   ....[75]....
        /*05a4*/ 	.word	0x00004a20
        /*05a8*/ 	.word	0x00000000
        /*05ac*/ 	.word	0x00000038
        /*05b0*/ 	.short	0x010a
        /*05b2*/ 	.byte	0xff
	.zero		1


	//   ....[76]....
        /*05b4*/ 	.word	0x00004d50
        /*05b8*/ 	.word	0x00000000
        /*05bc*/ 	.word	0x00000050
        /*05c0*/ 	.short	0x010a
        /*05c2*/ 	.byte	0xff
	.zero		1


	//   ....[77]....
        /*05c4*/ 	.word	0x00004e60
        /*05c8*/ 	.word	0x00000000
        /*05cc*/ 	.word	0x00000000
        /*05d0*/ 	.short	0x0101
        /*05d2*/ 	.byte	0xff
	.zero		1


	//   ....[78]....
        /*05d4*/ 	.word	0x00005800
        /*05d8*/ 	.word	0x000000ff
        /*05dc*/ 	.word	0x00000030
        /*05e0*/ 	.short	0x010a
        /*05e2*/ 	.byte	0x2b
	.zero		1


	//   ....[79]....
        /*05e4*/ 	.word	0x00005810
        /*05e8*/ 	.word	0x000000b5
        /*05ec*/ 	.word	0x00000070
        /*05f0*/ 	.short	0x010a
        /*05f2*/ 	.byte	0xff
	.zero		1


	//   ....[80]....
        /*05f4*/ 	.word	0x000059a0
        /*05f8*/ 	.word	0x000000ff
        /*05fc*/ 	.word	0x00000030
        /*0600*/ 	.short	0x010a
        /*0602*/ 	.byte	0x2b
	.zero		1


	//   ....[81]....
        /*0604*/ 	.word	0x00005aa0
        /*0608*/ 	.word	0x000000ff
        /*060c*/ 	.word	0x00000000
        /*0610*/ 	.short	0x0101
        /*0612*/ 	.byte	0x04
	.zero		1


	//   ....[82]....
        /*0614*/ 	.word	0x00005b00
        /*0618*/ 	.word	0x000000b5
        /*061c*/ 	.word	0x00000070
        /*0620*/ 	.short	0x010a
        /*0622*/ 	.byte	0xff
	.zero		1


	//   ....[83]....
        /*0624*/ 	.word	0x00005da0
        /*0628*/ 	.word	0x000000b5
        /*062c*/ 	.word	0x00000000
        /*0630*/ 	.short	0x0101
        /*0632*/ 	.byte	0xff
	.zero		1


	//   ....[84]....
        /*0634*/ 	.word	0x00006f60
        /*0638*/ 	.word	0x00000003
        /*063c*/ 	.word	0x000000c0
        /*0640*/ 	.short	0x010a
        /*0642*/ 	.byte	0xff
	.zero		1


	//   ....[85]....
        /*0644*/ 	.word	0x00006fc0
        /*0648*/ 	.word	0x00000002
        /*064c*/ 	.word	0x00000018
        /*0650*/ 	.short	0x010a
        /*0652*/ 	.byte	0xff
	.zero		1


	//   ....[86]....
        /*0654*/ 	.word	0x00007020
        /*0658*/ 	.word	0x00000002
        /*065c*/ 	.word	0x00000018
        /*0660*/ 	.short	0x010a
        /*0662*/ 	.byte	0xff
	.zero		1


	//   ....[87]....
        /*0664*/ 	.word	0x00007070
        /*0668*/ 	.word	0x00000002
        /*066c*/ 	.word	0x00000050
        /*0670*/ 	.short	0x010a
        /*0672*/ 	.byte	0xff
	.zero		1


	//   ....[88]....
        /*0674*/ 	.word	0x000070d0
        /*0678*/ 	.word	0x00000000
        /*067c*/ 	.word	0x00000000
        /*0680*/ 	.short	0x010a
        /*0682*/ 	.byte	0xff
	.zero		1


	//   ....[89]....
        /*0684*/ 	.word	0x00007130
        /*0688*/ 	.word	0x00000000
        /*068c*/ 	.word	0x00000000
        /*0690*/ 	.short	0x010a
        /*0692*/ 	.byte	0xff
	.zero		1


	//   ....[90]....
        /*0694*/ 	.word	0x00007180
        /*0698*/ 	.word	0x00000000
        /*069c*/ 	.word	0x000000b0
        /*06a0*/ 	.short	0x010a
        /*06a2*/ 	.byte	0xff
	.zero		1


	//   ....[91]....
        /*06a4*/ 	.word	0x000071e0
        /*06a8*/ 	.word	0x00000000
        /*06ac*/ 	.word	0x00000060
        /*06b0*/ 	.short	0x010a
        /*06b2*/ 	.byte	0xff
	.zero		1


	//   ....[92]....
        /*06b4*/ 	.word	0x00007230
        /*06b8*/ 	.word	0x00000000
        /*06bc*/ 	.word	0x00000050
        /*06c0*/ 	.short	0x010a
        /*06c2*/ 	.byte	0xff
	.zero		1


	//   ....[93]....
        /*06c4*/ 	.word	0x00007290
        /*06c8*/ 	.word	0x00000000
        /*06cc*/ 	.word	0x00000060
        /*06d0*/ 	.short	0x010a
        /*06d2*/ 	.byte	0xff
	.zero		1


	//   ....[94]....
        /*06d4*/ 	.word	0x000072f0
        /*06d8*/ 	.word	0x00000004
        /*06dc*/ 	.word	0x00000008
        /*06e0*/ 	.short	0x010a
        /*06e2*/ 	.byte	0xff
	.zero		1


	//   ....[95]....
        /*06e4*/ 	.word	0x000073d0
        /*06e8*/ 	.word	0x00000002
        /*06ec*/ 	.word	0x00000008
        /*06f0*/ 	.short	0x010a
        /*06f2*/ 	.byte	0xff
	.zero		1


	//   ....[96]....
        /*06f4*/ 	.word	0x00007420
        /*06f8*/ 	.word	0x00000000
        /*06fc*/ 	.word	0x00000050
        /*0700*/ 	.short	0x010a
        /*0702*/ 	.byte	0xff
	.zero		1


	//   ....[97]....
        /*0704*/ 	.word	0x00007480
        /*0708*/ 	.word	0x00000000
        /*070c*/ 	.word	0x00000090
        /*0710*/ 	.short	0x010a
        /*0712*/ 	.byte	0xff
	.zero		1


	//   ....[98]....
        /*0714*/ 	.word	0x000074e0
        /*0718*/ 	.word	0x00000000
        /*071c*/ 	.word	0x00000000
        /*0720*/ 	.short	0x010a
        /*0722*/ 	.byte	0xff
	.zero		1


	//   ....[99]....
        /*0724*/ 	.word	0x00007540
        /*0728*/ 	.word	0x00000000
        /*072c*/ 	.word	0x00000000
        /*0730*/ 	.short	0x010a
        /*0732*/ 	.byte	0xff
	.zero		1


	//   ....[100]....
        /*0734*/ 	.word	0x000075a0
        /*0738*/ 	.word	0x00000000
        /*073c*/ 	.word	0x00000000
        /*0740*/ 	.short	0x010a
        /*0742*/ 	.byte	0xff
	.zero		1


	//   ....[101]....
        /*0744*/ 	.word	0x00007600
        /*0748*/ 	.word	0x00000000
        /*074c*/ 	.word	0x00000000
        /*0750*/ 	.short	0x010a
        /*0752*/ 	.byte	0xff
	.zero		1


	//   ....[102]....
        /*0754*/ 	.word	0x00007660
        /*0758*/ 	.word	0x00000000
        /*075c*/ 	.word	0x000000d0
        /*0760*/ 	.short	0x010a
        /*0762*/ 	.byte	0xff
	.zero		1


	//   ....[103]....
        /*0764*/ 	.word	0x000076b0
        /*0768*/ 	.word	0x00000000
        /*076c*/ 	.word	0x00000050
        /*0770*/ 	.short	0x010a
        /*0772*/ 	.byte	0xff
	.zero		1


	//   ....[104]....
        /*0774*/ 	.word	0x00007710
        /*0778*/ 	.word	0x00000000
        /*077c*/ 	.word	0x00000048
        /*0780*/ 	.short	0x010a
        /*0782*/ 	.byte	0xff
	.zero		1


	//   ....[105]....
        /*0784*/ 	.word	0x00007770
        /*0788*/ 	.word	0x00000003
        /*078c*/ 	.word	0x00000038
        /*0790*/ 	.short	0x010a
        /*0792*/ 	.byte	0xff
	.zero		1


	//   ....[106]....
        /*0794*/ 	.word	0x000077c0
        /*0798*/ 	.word	0x00000000
        /*079c*/ 	.word	0x00000050
        /*07a0*/ 	.short	0x010a
        /*07a2*/ 	.byte	0xff
	.zero		1


	//   ....[107]....
        /*07a4*/ 	.word	0x00007820
        /*07a8*/ 	.word	0x00000000
        /*07ac*/ 	.word	0x00000030
        /*07b0*/ 	.short	0x010a
        /*07b2*/ 	.byte	0xff
	.zero		1


	//   ....[108]....
        /*07b4*/ 	.word	0x00007870
        /*07b8*/ 	.word	0x000000b5
        /*07bc*/ 	.word	0x00000070
        /*07c0*/ 	.short	0x010a
        /*07c2*/ 	.byte	0xff
	.zero		1


	//----- nvinfo : EIATTR_NUM_MBARRIERS
	.align		4
.L_47:
        /*07c4*/ 	.byte	0x03, 0x38
        /*07c6*/ 	.short	0x001b


	//----- nvinfo : EIATTR_EXIT_INSTR_OFFSETS
	.align		4
        /*07c8*/ 	.byte	0x04, 0x1c
        /*07ca*/ 	.short	(.L_49 - .L_48)


	//   ....[0]....
.L_48:
        /*07cc*/ 	.word	0x00002720


	//   ....[1]....
        /*07d0*/ 	.word	0x00002c20


	//   ....[2]....
        /*07d4*/ 	.word	0x00002c80


	//   ....[3]....
        /*07d8*/ 	.word	0x00003f20


	//   ....[4]....
        /*07dc*/ 	.word	0x00004a50


	//   ....[5]....
        /*07e0*/ 	.word	0x00004a90


	//   ....[6]....
        /*07e4*/ 	.word	0x00006f50


	//----- nvinfo : EIATTR_MAX_THREADS
	.align		4
.L_49:
        /*07e8*/ 	.byte	0x04, 0x05
        /*07ea*/ 	.short	(.L_51 - .L_50)
.L_50:
        /*07ec*/ 	.word	0x00000100
        /*07f0*/ 	.word	0x00000001
        /*07f4*/ 	.word	0x00000001


	//----- nvinfo : EIATTR_CRS_STACK_SIZE
	.align		4
.L_51:
        /*07f8*/ 	.byte	0x04, 0x1e
        /*07fa*/ 	.short	(.L_53 - .L_52)
.L_52:
        /*07fc*/ 	.word	0x00000000


	//----- nvinfo : EIATTR_CBANK_PARAM_SIZE
	.align		4
.L_53:
        /*0800*/ 	.byte	0x03, 0x19
        /*0802*/ 	.short	0x0800


	//----- nvinfo : EIATTR_PARAM_CBANK
	.align		4
        /*0804*/ 	.byte	0x04, 0x0a
        /*0806*/ 	.short	(.L_55 - .L_54)
	.align		4
.L_54:
        /*0808*/ 	.word	index@(.nv.constant0._ZN7cutlass13device_kernelINS_4gemm6kernel13GemmUniversalIN4cute5tupleIJiiiiEEENS1_10collective13CollectiveMmaINS1_35MainloopSm100TmaUmmaWarpSpecializedILi3ELi2ELi4ENS5_IJNS4_1CILi2EEENSA_ILi1EEESC_EEEEENS5_IJNSA_ILi256EEENSA_ILi64EEESG_EEENS_12float_e4m3_tENS5_IJlSC_lEEESI_SJ_NS4_8TiledMMAINS4_8MMA_AtomIJNS4_10MMA_TraitsINS4_25SM100_MMA_F8F6F4_2x1SM_SSEJSI_SI_fSF_SG_NS4_17integral_constantINS4_4UMMA5MajorELSQ_0EEESR_NSO_INSP_7ScaleInELSS_0EEEST_EEEEEENS4_6LayoutINS5_IJSC_SC_SC_EEENS5_IJNSA_ILi0EEESY_SY_EEEEENS5_IJNS4_10UnderscoreES11_S11_EEEEENS4_18SM100_TMA_2SM_LOADENS4_14ComposedLayoutINS4_7SwizzleILi2ELi4ELi3EEENS4_18smem_ptr_flag_bitsILi8EEENSW_INS5_IJNSA_ILi8EEESG_EEENS5_IJSG_SC_EEEEEEEvNS4_8identityES14_S1E_vS1F_EENS_8epilogue10collective18CollectiveEpilogueINS1H_23Sm100TmaWarpSpecializedILi1ELi1ELi64ELb0ELb0EEEJNS5_IJNSA_ILi128EEESG_SG_EEENS5_IJNSW_IS1M_SC_EENSW_ISG_SC_EEEEESI_SJ_SI_SJ_NS1H_6fusion15FusionCallbacksIS1L_NS1R_17LinearCombinationISI_fSI_fLNS_15FloatRoundStyleE2EEES1N_S1Q_JEEENS4_5SM1004TMEM4LOAD26SM100_TMEM_LOAD_32dp32b64xENS4_13SM90_TMA_LOADES1E_NS4_39AutoVectorizingCopyWithAssumedAlignmentILi128EEENS4_14SM90_TMA_STOREES1E_S23_S23_EEEvvEEEEvNT_6ParamsE)
        /*080c*/ 	.short	0x0380
        /*080e*/ 	.short	0x0800


	//----- nvinfo : EIATTR_SW_WAR
	.align		4
.L_55:
        /*0810*/ 	.byte	0x04, 0x36
        /*0812*/ 	.short	(.L_57 - .L_56)
.L_56:
        /*0814*/ 	.word	0x00000008
.L_57:


//--------------------- .nv.callgraph             --------------------------
	.section	.nv.callgraph,"",@"SHT_CUDA_CALLGRAPH"
	.align	4
	.sectionentsize	8
	.align		4
        /*0000*/ 	.word	0x00000000
	.align		4
        /*0004*/ 	.word	0xffffffff
	.align		4
        /*0008*/ 	.word	index@(_ZN7cutlass13device_kernelINS_4gemm6kernel13GemmUniversalIN4cute5tupleIJiiiiEEENS1_10collective13CollectiveMmaINS1_35MainloopSm100TmaUmmaWarpSpecializedILi3ELi2ELi4ENS5_IJNS4_1CILi2EEENSA_ILi1EEESC_EEEEENS5_IJNSA_ILi256EEENSA_ILi64EEESG_EEENS_12float_e4m3_tENS5_IJlSC_lEEESI_SJ_NS4_8TiledMMAINS4_8MMA_AtomIJNS4_10MMA_TraitsINS4_25SM100_MMA_F8F6F4_2x1SM_SSEJSI_SI_fSF_SG_NS4_17integral_constantINS4_4UMMA5MajorELSQ_0EEESR_NSO_INSP_7ScaleInELSS_0EEEST_EEEEEENS4_6LayoutINS5_IJSC_SC_SC_EEENS5_IJNSA_ILi0EEESY_SY_EEEEENS5_IJNS4_10UnderscoreES11_S11_EEEEENS4_18SM100_TMA_2SM_LOADENS4_14ComposedLayoutINS4_7SwizzleILi2ELi4ELi3EEENS4_18smem_ptr_flag_bitsILi8EEENSW_INS5_IJNSA_ILi8EEESG_EEENS5_IJSG_SC_EEEEEEEvNS4_8identityES14_S1E_vS1F_EENS_8epilogue10collective18CollectiveEpilogueINS1H_23Sm100TmaWarpSpecializedILi1ELi1ELi64ELb0ELb0EEEJNS5_IJNSA_ILi128EEESG_SG_EEENS5_IJNSW_IS1M_SC_EENSW_ISG_SC_EEEEESI_SJ_SI_SJ_NS1H_6fusion15FusionCallbacksIS1L_NS1R_17LinearCombinationISI_fSI_fLNS_15FloatRoundStyleE2EEES1N_S1Q_JEEENS4_5SM1004TMEM4LOAD26SM100_TMEM_LOAD_32dp32b64xENS4_13SM90_TMA_LOADES1E_NS4_39AutoVectorizingCopyWithAssumedAlignmentILi128EEENS4_14SM90_TMA_STOREES1E_S23_S23_EEEvvEEEEvNT_6ParamsE)
	.align		4
        /*000c*/ 	.word	index@(__assertfail)
	.align		4
        /*0010*/ 	.word	0x00000000
	.align		4
        /*0014*/ 	.word	0xfffffffe
	.align		4
        /*0018*/ 	.word	0x00000000
	.align		4
        /*001c*/ 	.word	0xfffffffd
	.align		4
        /*0020*/ 	.word	0x00000000
	.align		4
        /*0024*/ 	.word	0xfffffffc


//--------------------- .nv.constant4             --------------------------
	.section	.nv.constant4,"a",@progbits
	.align	8
	.align		8
.nv.constant4:
        /*0000*/ 	.dword	__assertfail
	.align		8
        /*0008*/ 	.dword	__unnamed_1
	.align		8
        /*0010*/ 	.dword	__unnamed_2
	.align		8
        /*0018*/ 	.dword	_ZN39_INTERNAL_3eb44e57_4_k_cu_7b4a39ac_80754cuda3std3__45__cpo5beginE
	.align		8
        /*0020*/ 	.dword	_ZN39_INTERNAL_3eb44e57_4_k_cu_7b4a39ac_80754cuda3std3__45__cpo3endE
	.align		8
        /*0028*/ 	.dword	_ZN39_INTERNAL_3eb44e57_4_k_cu_7b4a39ac_80754cuda3std3__45__cpo6cbeginE
	.align		8
        /*0030*/ 	.dword	_ZN39_INTERNAL_3eb44e57_4_k_cu_7b4a39ac_80754cuda3std3__45__cpo4cendE
	.align		8
        /*0038*/ 	.dword	_ZN39_INTERNAL_3eb44e57_4_k_cu_7b4a39ac_80754cuda3std3__441_GLOBAL__N__3eb44e57_4_k_cu_7b4a39ac_80756ignoreE
	.align		8
        /*0040*/ 	.dword	_ZN39_INTERNAL_3eb44e57_4_k_cu_7b4a39ac_80754cuda3std3__419piecewise_constructE
	.align		8
        /*0048*/ 	.dword	_ZN39_INTERNAL_3eb44e57_4_k_cu_7b4a39ac_80754cuda3std3__48in_placeE
	.align		8
        /*0050*/ 	.dword	_ZN39_INTERNAL_3eb44e57_4_k_cu_7b4a39ac_80754cuda3std6ranges3__45__cpo4swapE
	.align		8
        /*0058*/ 	.dword	_ZN39_INTERNAL_3eb44e57_4_k_cu_7b4a39ac_80754cuda3std6ranges3__45__cpo9iter_moveE
	.align		8
        /*0060*/ 	.dword	_ZN39_INTERNAL_3eb44e57_4_k_cu_7b4a39ac_80754cute7productE
	.align		8
        /*0068*/ 	.dword	_ZN39_INTERNAL_3eb44e57_4_k_cu_7b4a39ac_80754cute1_E
	.align		8
        /*0070*/ 	.dword	$str$25
	.align		8
        /*0078*/ 	.dword	$str$26
	.align		8
        /*0080*/ 	.dword	$str$27
	.align		8
        /*0088*/ 	.dword	$str$28


//--------------------- .text._ZN7cutlass13device_kernelINS_4gemm6kernel13GemmUniversalIN4cute5tupleIJiiiiEEENS1_10collective13CollectiveMmaINS1_35MainloopSm100TmaUmmaWarpSpecializedILi3ELi2ELi4ENS5_IJNS4_1CILi2EEENSA_ILi1EEESC_EEEEENS5_IJNSA_ILi256EEENSA_ILi64EEESG_EEENS_12float_e4m3_tENS5_IJlSC_lEEESI_SJ_NS4_8TiledMMAINS4_8MMA_AtomIJNS4_10MMA_TraitsINS4_25SM100_MMA_F8F6F4_2x1SM_SSEJSI_SI_fSF_SG_NS4_17integral_constantINS4_4UMMA5MajorELSQ_0EEESR_NSO_INSP_7ScaleInELSS_0EEEST_EEEEEENS4_6LayoutINS5_IJSC_SC_SC_EEENS5_IJNSA_ILi0EEESY_SY_EEEEENS5_IJNS4_10UnderscoreES11_S11_EEEEENS4_18SM100_TMA_2SM_LOADENS4_14ComposedLayoutINS4_7SwizzleILi2ELi4ELi3EEENS4_18smem_ptr_flag_bitsILi8EEENSW_INS5_IJNSA_ILi8EEESG_EEENS5_IJSG_SC_EEEEEEEvNS4_8identityES14_S1E_vS1F_EENS_8epilogue10collective18CollectiveEpilogueINS1H_23Sm100TmaWarpSpecializedILi1ELi1ELi64ELb0ELb0EEEJNS5_IJNSA_ILi128EEESG_SG_EEENS5_IJNSW_IS1M_SC_EENSW_ISG_SC_EEEEESI_SJ_SI_SJ_NS1H_6fusion15FusionCallbacksIS1L_NS1R_17LinearCombinationISI_fSI_fLNS_15FloatRoundStyleE2EEES1N_S1Q_JEEENS4_5SM1004TMEM4LOAD26SM100_TMEM_LOAD_32dp32b64xENS4_13SM90_TMA_LOADES1E_NS4_39AutoVectorizingCopyWithAssumedAlignmentILi128EEENS4_14SM90_TMA_STOREES1E_S23_S23_EEEvvEEEEvNT_6ParamsE --------------------------
	.section	.text._ZN7cutlass13device_kernelINS_4gemm6kernel13GemmUniversalIN4cute5tupleIJiiiiEEENS1_10collective13CollectiveMmaINS1_35MainloopSm100TmaUmmaWarpSpecializedILi3ELi2ELi4ENS5_IJNS4_1CILi2EEENSA_ILi1EEESC_EEEEENS5_IJNSA_ILi256EEENSA_ILi64EEESG_EEENS_12float_e4m3_tENS5_IJlSC_lEEESI_SJ_NS4_8TiledMMAINS4_8MMA_AtomIJNS4_10MMA_TraitsINS4_25SM100_MMA_F8F6F4_2x1SM_SSEJSI_SI_fSF_SG_NS4_17integral_constantINS4_4UMMA5MajorELSQ_0EEESR_NSO_INSP_7ScaleInELSS_0EEEST_EEEEEENS4_6LayoutINS5_IJSC_SC_SC_EEENS5_IJNSA_ILi0EEESY_SY_EEEEENS5_IJNS4_10UnderscoreES11_S11_EEEEENS4_18SM100_TMA_2SM_LOADENS4_14ComposedLayoutINS4_7SwizzleILi2ELi4ELi3EEENS4_18smem_ptr_flag_bitsILi8EEENSW_INS5_IJNSA_ILi8EEESG_EEENS5_IJSG_SC_EEEEEEEvNS4_8identityES14_S1E_vS1F_EENS_8epilogue10collective18CollectiveEpilogueINS1H_23Sm100TmaWarpSpecializedILi1ELi1ELi64ELb0ELb0EEEJNS5_IJNSA_ILi128EEESG_SG_EEENS5_IJNSW_IS1M_SC_EENSW_ISG_SC_EEEEESI_SJ_SI_SJ_NS1H_6fusion15FusionCallbacksIS1L_NS1R_17LinearCombinationISI_fSI_fLNS_15FloatRoundStyleE2EEES1N_S1Q_JEEENS4_5SM1004TMEM4LOAD26SM100_TMEM_LOAD_32dp32b64xENS4_13SM90_TMA_LOADES1E_NS4_39AutoVectorizingCopyWithAssumedAlignmentILi128EEENS4_14SM90_TMA_STOREES1E_S23_S23_EEEvvEEEEvNT_6ParamsE,"ax",@progbits
	.align	128
.text._ZN7cutlass13device_kernelINS_4gemm6kernel13GemmUniversalIN4cute5tupleIJiiiiEEENS1_10collective13CollectiveMmaINS1_35MainloopSm100TmaUmmaWarpSpecializedILi3ELi2ELi4ENS5_IJNS4_1CILi2EEENSA_ILi1EEESC_EEEEENS5_IJNSA_ILi256EEENSA_ILi64EEESG_EEENS_12float_e4m3_tENS5_IJlSC_lEEESI_SJ_NS4_8TiledMMAINS4_8MMA_AtomIJNS4_10MMA_TraitsINS4_25SM100_MMA_F8F6F4_2x1SM_SSEJSI_SI_fSF_SG_NS4_17integral_constantINS4_4UMMA5MajorELSQ_0EEESR_NSO_INSP_7ScaleInELSS_0EEEST_EEEEEENS4_6LayoutINS5_IJSC_SC_SC_EEENS5_IJNSA_ILi0EEESY_SY_EEEEENS5_IJNS4_10UnderscoreES11_S11_EEEEENS4_18SM100_TMA_2SM_LOADENS4_14ComposedLayoutINS4_7SwizzleILi2ELi4ELi3EEENS4_18smem_ptr_flag_bitsILi8EEENSW_INS5_IJNSA_ILi8EEESG_EEENS5_IJSG_SC_EEEEEEEvNS4_8identityES14_S1E_vS1F_EENS_8epilogue10collective18CollectiveEpilogueINS1H_23Sm100TmaWarpSpecializedILi1ELi1ELi64ELb0ELb0EEEJNS5_IJNSA_ILi128EEESG_SG_EEENS5_IJNSW_IS1M_SC_EENSW_ISG_SC_EEEEESI_SJ_SI_SJ_NS1H_6fusion15FusionCallbacksIS1L_NS1R_17LinearCombinationISI_fSI_fLNS_15FloatRoundStyleE2EEES1N_S1Q_JEEENS4_5SM1004TMEM4LOAD26SM100_TMEM_LOAD_32dp32b64xENS4_13SM90_TMA_LOADES1E_NS4_39AutoVectorizingCopyWithAssumedAlignmentILi128EEENS4_14SM90_TMA_STOREES1E_S23_S23_EEEvvEEEEvNT_6ParamsE:
        .type           _ZN7cutlass13device_kernelINS_4gemm6kernel13GemmUniversalIN4cute5tupleIJiiiiEEENS1_10collective13CollectiveMmaINS1_35MainloopSm100TmaUmmaWarpSpecializedILi3ELi2ELi4ENS5_IJNS4_1CILi2EEENSA_ILi1EEESC_EEEEENS5_IJNSA_ILi256EEENSA_ILi64EEESG_EEENS_12float_e4m3_tENS5_IJlSC_lEEESI_SJ_NS4_8TiledMMAINS4_8MMA_AtomIJNS4_10MMA_TraitsINS4_25SM100_MMA_F8F6F4_2x1SM_SSEJSI_SI_fSF_SG_NS4_17integral_constantINS4_4UMMA5MajorELSQ_0EEESR_NSO_INSP_7ScaleInELSS_0EEEST_EEEEEENS4_6LayoutINS5_IJSC_SC_SC_EEENS5_IJNSA_ILi0EEESY_SY_EEEEENS5_IJNS4_10UnderscoreES11_S11_EEEEENS4_18SM100_TMA_2SM_LOADENS4_14ComposedLayoutINS4_7SwizzleILi2ELi4ELi3EEENS4_18smem_ptr_flag_bitsILi8EEENSW_INS5_IJNSA_ILi8EEESG_EEENS5_IJSG_SC_EEEEEEEvNS4_8identityES14_S1E_vS1F_EENS_8epilogue10collective18CollectiveEpilogueINS1H_23Sm100TmaWarpSpecializedILi1ELi1ELi64ELb0ELb0EEEJNS5_IJNSA_ILi128EEESG_SG_EEENS5_IJNSW_IS1M_SC_EENSW_ISG_SC_EEEEESI_SJ_SI_SJ_NS1H_6fusion15FusionCallbacksIS1L_NS1R_17LinearCombinationISI_fSI_fLNS_15FloatRoundStyleE2EEES1N_S1Q_JEEENS4_5SM1004TMEM4LOAD26SM100_TMEM_LOAD_32dp32b64xENS4_13SM90_TMA_LOADES1E_NS4_39AutoVectorizingCopyWithAssumedAlignmentILi128EEENS4_14SM90_TMA_STOREES1E_S23_S23_EEEvvEEEEvNT_6ParamsE,@function
        .size           _ZN7cutlass13device_kernelINS_4gemm6kernel13GemmUniversalIN4cute5tupleIJiiiiEEENS1_10collective13CollectiveMmaINS1_35MainloopSm100TmaUmmaWarpSpecializedILi3ELi2ELi4ENS5_IJNS4_1CILi2EEENSA_ILi1EEESC_EEEEENS5_IJNSA_ILi256EEENSA_ILi64EEESG_EEENS_12float_e4m3_tENS5_IJlSC_lEEESI_SJ_NS4_8TiledMMAINS4_8MMA_AtomIJNS4_10MMA_TraitsINS4_25SM100_MMA_F8F6F4_2x1SM_SSEJSI_SI_fSF_SG_NS4_17integral_constantINS4_4UMMA5MajorELSQ_0EEESR_NSO_INSP_7ScaleInELSS_0EEEST_EEEEEENS4_6LayoutINS5_IJSC_SC_SC_EEENS5_IJNSA_ILi0EEESY_SY_EEEEENS5_IJNS4_10UnderscoreES11_S11_EEEEENS4_18SM100_TMA_2SM_LOADENS4_14ComposedLayoutINS4_7SwizzleILi2ELi4ELi3EEENS4_18smem_ptr_flag_bitsILi8EEENSW_INS5_IJNSA_ILi8EEESG_EEENS5_IJSG_SC_EEEEEEEvNS4_8identityES14_S1E_vS1F_EENS_8epilogue10collective18CollectiveEpilogueINS1H_23Sm100TmaWarpSpecializedILi1ELi1ELi64ELb0ELb0EEEJNS5_IJNSA_ILi128EEESG_SG_EEENS5_IJNSW_IS1M_SC_EENSW_ISG_SC_EEEEESI_SJ_SI_SJ_NS1H_6fusion15FusionCallbacksIS1L_NS1R_17LinearCombinationISI_fSI_fLNS_15FloatRoundStyleE2EEES1N_S1Q_JEEENS4_5SM1004TMEM4LOAD26SM100_TMEM_LOAD_32dp32b64xENS4_13SM90_TMA_LOADES1E_NS4_39AutoVectorizingCopyWithAssumedAlignmentILi128EEENS4_14SM90_TMA_STOREES1E_S23_S23_EEEvvEEEEvNT_6ParamsE,(.L_x_146 - _ZN7cutlass13device_kernelINS_4gemm6kernel13GemmUniversalIN4cute5tupleIJiiiiEEENS1_10collective13CollectiveMmaINS1_35MainloopSm100TmaUmmaWarpSpecializedILi3ELi2ELi4ENS5_IJNS4_1CILi2EEENSA_ILi1EEESC_EEEEENS5_IJNSA_ILi256EEENSA_ILi64EEESG_EEENS_12float_e4m3_tENS5_IJlSC_lEEESI_SJ_NS4_8TiledMMAINS4_8MMA_AtomIJNS4_10MMA_TraitsINS4_25SM100_MMA_F8F6F4_2x1SM_SSEJSI_SI_fSF_SG_NS4_17integral_constantINS4_4UMMA5MajorELSQ_0EEESR_NSO_INSP_7ScaleInELSS_0EEEST_EEEEEENS4_6LayoutINS5_IJSC_SC_SC_EEENS5_IJNSA_ILi0EEESY_SY_EEEEENS5_IJNS4_10UnderscoreES11_S11_EEEEENS4_18SM100_TMA_2SM_LOADENS4_14ComposedLayoutINS4_7SwizzleILi2ELi4ELi3EEENS4_18smem_ptr_flag_bitsILi8EEENSW_INS5_IJNSA_ILi8EEESG_EEENS5_IJSG_SC_EEEEEEEvNS4_8identityES14_S1E_vS1F_EENS_8epilogue10collective18CollectiveEpilogueINS1H_23Sm100TmaWarpSpecializedILi1ELi1ELi64ELb0ELb0EEEJNS5_IJNSA_ILi128EEESG_SG_EEENS5_IJNSW_IS1M_SC_EENSW_ISG_SC_EEEEESI_SJ_SI_SJ_NS1H_6fusion15FusionCallbacksIS1L_NS1R_17LinearCombinationISI_fSI_fLNS_15FloatRoundStyleE2EEES1N_S1Q_JEEENS4_5SM1004TMEM4LOAD26SM100_TMEM_LOAD_32dp32b64xENS4_13SM90_TMA_LOADES1E_NS4_39AutoVectorizingCopyWithAssumedAlignmentILi128EEENS4_14SM90_TMA_STOREES1E_S23_S23_EEEvvEEEEvNT_6ParamsE)
        .other          _ZN7cutlass13device_kernelINS_4gemm6kernel13GemmUniversalIN4cute5tupleIJiiiiEEENS1_10collective13CollectiveMmaINS1_35MainloopSm100TmaUmmaWarpSpecializedILi3ELi2ELi4ENS5_IJNS4_1CILi2EEENSA_ILi1EEESC_EEEEENS5_IJNSA_ILi256EEENSA_ILi64EEESG_EEENS_12float_e4m3_tENS5_IJlSC_lEEESI_SJ_NS4_8TiledMMAINS4_8MMA_AtomIJNS4_10MMA_TraitsINS4_25SM100_MMA_F8F6F4_2x1SM_SSEJSI_SI_fSF_SG_NS4_17integral_constantINS4_4UMMA5MajorELSQ_0EEESR_NSO_INSP_7ScaleInELSS_0EEEST_EEEEEENS4_6LayoutINS5_IJSC_SC_SC_EEENS5_IJNSA_ILi0EEESY_SY_EEEEENS5_IJNS4_10UnderscoreES11_S11_EEEEENS4_18SM100_TMA_2SM_LOADENS4_14ComposedLayoutINS4_7SwizzleILi2ELi4ELi3EEENS4_18smem_ptr_flag_bitsILi8EEENSW_INS5_IJNSA_ILi8EEESG_EEENS5_IJSG_SC_EEEEEEEvNS4_8identityES14_S1E_vS1F_EENS_8epilogue10collective18CollectiveEpilogueINS1H_23Sm100TmaWarpSpecializedILi1ELi1ELi64ELb0ELb0EEEJNS5_IJNSA_ILi128EEESG_SG_EEENS5_IJNSW_IS1M_SC_EENSW_ISG_SC_EEEEESI_SJ_SI_SJ_NS1H_6fusion15FusionCallbacksIS1L_NS1R_17LinearCombinationISI_fSI_fLNS_15FloatRoundStyleE2EEES1N_S1Q_JEEENS4_5SM1004TMEM4LOAD26SM100_TMEM_LOAD_32dp32b64xENS4_13SM90_TMA_LOADES1E_NS4_39AutoVectorizingCopyWithAssumedAlignmentILi128EEENS4_14SM90_TMA_STOREES1E_S23_S23_EEEvvEEEEvNT_6ParamsE,@"STO_CUDA_ENTRY STV_DEFAULT"
_ZN7cutlass13device_kernelINS_4gemm6kernel13GemmUniversalIN4cute5tupleIJiiiiEEENS1_10collective13CollectiveMmaINS1_35MainloopSm100TmaUmmaWarpSpecializedILi3ELi2ELi4ENS5_IJNS4_1CILi2EEENSA_ILi1EEESC_EEEEENS5_IJNSA_ILi256EEENSA_ILi64EEESG_EEENS_12float_e4m3_tENS5_IJlSC_lEEESI_SJ_NS4_8TiledMMAINS4_8MMA_AtomIJNS4_10MMA_TraitsINS4_25SM100_MMA_F8F6F4_2x1SM_SSEJSI_SI_fSF_SG_NS4_17integral_constantINS4_4UMMA5MajorELSQ_0EEESR_NSO_INSP_7ScaleInELSS_0EEEST_EEEEEENS4_6LayoutINS5_IJSC_SC_SC_EEENS5_IJNSA_ILi0EEESY_SY_EEEEENS5_IJNS4_10UnderscoreES11_S11_EEEEENS4_18SM100_TMA_2SM_LOADENS4_14ComposedLayoutINS4_7SwizzleILi2ELi4ELi3EEENS4_18smem_ptr_flag_bitsILi8EEENSW_INS5_IJNSA_ILi8EEESG_EEENS5_IJSG_SC_EEEEEEEvNS4_8identityES14_S1E_vS1F_EENS_8epilogue10collective18CollectiveEpilogueINS1H_23Sm100TmaWarpSpecializedILi1ELi1ELi64ELb0ELb0EEEJNS5_IJNSA_ILi128EEESG_SG_EEENS5_IJNSW_IS1M_SC_EENSW_ISG_SC_EEEEESI_SJ_SI_SJ_NS1H_6fusion15FusionCallbacksIS1L_NS1R_17LinearCombinationISI_fSI_fLNS_15FloatRoundStyleE2EEES1N_S1Q_JEEENS4_5SM1004TMEM4LOAD26SM100_TMEM_LOAD_32dp32b64xENS4_13SM90_TMA_LOADES1E_NS4_39AutoVectorizingCopyWithAssumedAlignmentILi128EEENS4_14SM90_TMA_STOREES1E_S23_S23_EEEvvEEEEvNT_6ParamsE:
[----:B------:R-:W1:Y:S01]  /*0000*/  LDC R1, c[0x0][0x37c] ;  /* 0x0000df00ff017b82 */ /* 0x000e620000000800 */
[----:B------:R-:W2:Y:S01]  /*0010*/  S2R R166, SR_TID.X ;  /* 0x0000000000a67919 */ /* 0x000ea20000002100 */
[----:B------:R-:W3:Y:S06]  /*0020*/  LDCU.64 UR6, c[0x0][0x890] ;  /* 0x00011200ff0677ac */ /* 0x000eec0008000a00 */
[----:B------:R-:W4:Y:S01]  /*0030*/  S2UR UR37, SR_CgaCtaId ;  /* 0x00000000002579c3 */ /* 0x000f220000008800 */
[----:B------:R-:W-:Y:S02]  /*0040*/  PRMT R165, RZ, 0x7610, R165 ;  /* 0x00007610ffa57816 */ /* 0x000fe400000000a5 */
[----:B------:R-:W-:Y:S01]  /*0050*/  ELECT P1, URZ, PT ;  /* 0x0000000000ff782f */ /* 0x000fe20003820000 */
[----:B------:R-:W1:Y:S01]  /*0060*/  LDCU.64 UR40, c[0x0][0x358] ;  /* 0x00006b00ff2877ac */ /* 0x000e620008000a00 */
[----:B---3--:R-:W-:-:S04]  /*0070*/  UISETP.NE.U32.AND UP0, UPT, UR6, URZ, UPT ;  /* 0x000000ff0600728c */ /* 0x008fc8000bf05070 */
[----:B------:R-:W-:Y:S02]  /*0080*/  UISETP.NE.AND.EX UP0, UPT, UR7, URZ, UPT, UP0 ;  /* 0x000000ff0700728c */ /* 0x000fe4000bf05300 */
[----:B----4-:R-:W-:Y:S02]  /*0090*/  ULOP3.LUT UR5, UR37, 0x1, URZ, 0xc0, !UPT ;  /* 0x0000000125057892 */ /* 0x010fe4000f8ec0ff */
[----:B------:R-:W-:Y:S01]  /*00a0*/  ULOP3.LUT UR4, UR37, 0x1, URZ, 0x3c, !UPT ;  /* 0x0000000125047892 */ /* 0x000fe2000f8e3cff */
[----:B--2---:R-:W-:-:S05]  /*00b0*/  SHF.R.U32.HI R169, RZ, 0x5, R166 ;  /* 0x00000005ffa97819 */ /* 0x004fca00000116a6 */
[----:B------:R-:W2:Y:S02]  /*00c0*/  SHFL.IDX PT, R0, R169, RZ, 0x1f ;  /* 0x00001fffa9007589 */ /* 0x000ea400000e0000 */
[----:B--2---:R-:W-:Y:S01]  /*00d0*/  R2UR UR10, R0 ;  /* 0x00000000000a72ca */ /* 0x004fe200000e0000 */
[----:B-1----:R-:W-:-:S14]  /*00e0*/  BRA.U UP0, `(.L_x_0) ;  /* 0x00000001002c7547 */ /* 0x002fdc000b800000 */
[----:B------:R-:W1:Y:S02]  /*00f0*/  LDCU.64 UR8, c[0x0][0x888] ;  /* 0x00011100ff0877ac */ /* 0x000e640008000a00 */
[----:B-1----:R-:W-:-:S04]  /*0100*/  UISETP.NE.U32.AND UP0, UPT, UR8, URZ, UPT ;  /* 0x000000ff0800728c */ /* 0x002fc8000bf05070 */
[----:B------:R-:W-:-:S09]  /*0110*/  UISETP.NE.AND.EX UP0, UPT, UR9, URZ, UPT, UP0 ;  /* 0x000000ff0900728c */ /* 0x000fd2000bf05300 */
[----:B------:R-:W-:Y:S05]  /*0120*/  BRA.U !UP0, `(.L_x_1) ;  /* 0x0000000108107547 */ /* 0x000fea000b800000 */
[----:B------:R-:W1:Y:S02]  /*0130*/  LDC.64 R2, c[0x0][0x888] ;  /* 0x00022200ff027b82 */ /* 0x000e640000000a00 */
[----:B-1----:R1:W5:Y:S01]  /*0140*/  LDG.E R81, desc[UR40][R2.64] ;  /* 0x0000002802517981 */ /* 0x002362000c1e1900 */
[----:B------:R-:W-:Y:S01]  /*0150*/  HFMA2 R165, -RZ, RZ, 0, 5.9604644775390625e-08 ;  /* 0x00000001ffa57431 */ /* 0x000fe200000001ff */
[----:B------:R-:W-:Y:S05]  /*0160*/  BRA `(.L_x_0) ;  /* 0x00000000000c7947 */ /* 0x000fea0003800000 */
.L_x_1:
[----:B------:R-:W1:Y:S01]  /*0170*/  LDCU UR8, c[0x0][0x880] ;  /* 0x00011000ff0877ac */ /* 0x000e620008000800 */
[----:B------:R-:W-:Y:S01]  /*0180*/  HFMA2 R165, -RZ, RZ, 0, 5.9604644775390625e-08 ;  /* 0x00000001ffa57431 */ /* 0x000fe200000001ff */
[----:B-1----:R-:W-:-:S07]  /*0190*/  MOV R81, UR8 ;  /* 0x0000000800517c02 */ /* 0x002fce0008000f00 */
.L_x_0:
[----:B------:R-:W2:Y:S02]  /*01a0*/  LDCU.64 UR8, c[0x0][0x8b0] ;  /* 0x00011600ff0877ac */ /* 0x000ea40008000a00 */
[----:B--2---:R-:W-:-:S04]  /*01b0*/  UISETP.NE.U32.AND UP0, UPT, UR8, URZ, UPT ;  /* 0x000000ff0800728c */ /* 0x004fc8000bf05070 */
[----:B------:R-:W-:-:S09]  /*01c0*/  UISETP.NE.AND.EX UP0, UPT, UR9, URZ, UPT, UP0 ;  /* 0x000000ff0900728c */ /* 0x000fd2000bf05300 */
[----:B------:R-:W-:Y:S05]  /*01d0*/  BRA.U UP0, `(.L_x_2) ;  /* 0x0000000100247547 */ /* 0x000fea000b800000 */
[----:B------:R-:W2:Y:S02]  /*01e0*/  LDCU.64 UR8, c[0x0][0x8a8] ;  /* 0x00011500ff0877ac */ /* 0x000ea40008000a00 */
[----:B--2---:R-:W-:-:S04]  /*01f0*/  UISETP.NE.U32.AND UP0, UPT, UR8, URZ, UPT ;  /* 0x000000ff0800728c */ /* 0x004fc8000bf05070 */
[----:B------:R-:W-:-:S09]  /*0200*/  UISETP.NE.AND.EX UP0, UPT, UR9, URZ, UPT, UP0 ;  /* 0x000000ff0900728c */ /* 0x000fd2000bf05300 */
[----:B------:R-:W-:Y:S05]  /*0210*/  BRA.U !UP0, `(.L_x_3) ;  /* 0x00000001080c7547 */ /* 0x000fea000b800000 */
[----:B------:R-:W2:Y:S02]  /*0220*/  LDC.64 R78, c[0x0][0x8a8] ;  /* 0x00022a00ff4e7b82 */ /* 0x000ea40000000a00 */
[----:B--2---:R2:W5:Y:S01]  /*0230*/  LDG.E R78, desc[UR40][R78.64] ;  /* 0x000000284e4e7981 */ /* 0x004562000c1e1900 */
[----:B------:R-:W-:Y:S05]  /*0240*/  BRA `(.L_x_2) ;  /* 0x0000000000087947 */ /* 0x000fea0003800000 */
.L_x_3:
[----:B------:R-:W2:Y:S02]  /*0250*/  LDCU UR8, c[0x0][0x8a0] ;  /* 0x00011400ff0877ac */ /* 0x000ea40008000800 */
[----:B--2---:R-:W-:Y:S02]  /*0260*/  MOV R78, UR8 ;  /* 0x00000008004e7c02 */ /* 0x004fe40008000f00 */
.L_x_2:
[----:B------:R-:W-:Y:S01]  /*0270*/  IMAD.U32 R0, RZ, RZ, UR10 ;  /* 0x0000000aff007e24 */ /* 0x000fe2000f8e00ff */
[----:B------:R-:W-:Y:S04]  /*0280*/  BSSY.RECONVERGENT B0, `(.L_x_4) ;  /* 0x000000c000007945 */ /* 0x000fe80003800200 */
[C---:B------:R-:W-:Y:S02]  /*0290*/  ISETP.NE.OR P2, PT, R0.reuse, 0x1, !P1 ;  /* 0x000000010000780c */ /* 0x040fe40004f45670 */
[----:B------:R-:W-:-:S11]  /*02a0*/  ISETP.NE.OR P0, PT, R0, 0x3, !P1 ;  /* 0x000000030000780c */ /* 0x000fd60004f05670 */
[----:B------:R-:W-:Y:S05]  /*02b0*/  @P2 BRA `(.L_x_5) ;  /* 0x0000000000202947 */ /* 0x000fea0003800000 */
[----:B------:R-:W3:Y:S02]  /*02c0*/  LDCU.64 UR8, c[0x0][0x348] ;  /* 0x00006900ff0877ac */ /* 0x000ee40008000a00 */
[----:B---3--:R-:W-:Y:S02]  /*02d0*/  UIADD3 UR12, UP1, UPT, UR8, 0x80, URZ ;  /* 0x00000080080c7890 */ /* 0x008fe4000ff3e0ff */
[----:B------:R-:W-:Y:S02]  /*02e0*/  UIADD3 UR8, UP0, UPT, UR8, 0x180, URZ ;  /* 0x0000018008087890 */ /* 0x000fe4000ff1e0ff */
[----:B------:R-:W-:Y:S02]  /*02f0*/  UIADD3.X UR13, UPT, UPT, URZ, UR9, URZ, UP1, !UPT ;  /* 0x00000009ff0d7290 */ /* 0x000fe40008ffe4ff */
[----:B------:R-:W-:-:S07]  /*0300*/  UIADD3.X UR9, UPT, UPT, URZ, UR9, URZ, UP0, !UPT ;  /* 0x00000009ff097290 */ /* 0x000fce00087fe4ff */
[----:B------:R3:W-:Y:S02]  /*0310*/  UTMACCTL.PF [UR12] ;  /* 0x000000000c0079b9 */ /* 0x0007e40008040000 */
[----:B------:R3:W-:Y:S02]  /*0320*/  UTMACCTL.PF [UR8] ;  /* 0x00000000080079b9 */ /* 0x0007e40008040000 */
[----:B---3--:R-:W-:Y:S01]  /*0330*/  NOP ;  /* 0x0000000000007918 */ /* 0x008fe20000000000 */
.L_x_5:
[----:B------:R-:W-:Y:S05]  /*0340*/  BSYNC.RECONVERGENT B0 ;  /* 0x0000000000007941 */ /* 0x000fea0003800200 */
.L_x_4:
[----:B------:R-:W-:Y:S04]  /*0350*/  BSSY.RECONVERGENT B0, `(.L_x_6) ;  /* 0x000000a000007945 */ /* 0x000fe80003800200 */
        /* <DEDUP_REMOVED lines=9> */
.L_x_7:
[----:B------:R-:W-:Y:S05]  /*03f0*/  BSYNC.RECONVERGENT B0 ;  /* 0x0000000000007941 */ /* 0x000fea0003800200 */
.L_x_6:
[----:B------:R-:W3:Y:S01]  /*0400*/  LDCU.64 UR8, c[0x0][0x888] ;  /* 0x00011100ff0877ac */ /* 0x000ee20008000a00 */
[----:B------:R-:W-:Y:S02]  /*0410*/  UISETP.EQ.U32.AND UP1, UPT, UR6, URZ, UPT ;  /* 0x000000ff0600728c */ /* 0x000fe4000bf22070 */
[----:B------:R-:W-:Y:S02]  /*0420*/  UPLOP3.LUT UP5, UPT, UPT, UPT, UPT, 0x80, 0x8 ;  /* 0x000000000008789c */ /* 0x000fe40003faf070 */
[----:B---3--:R-:W-:-:S04]  /*0430*/  UISETP.NE.U32.AND UP0, UPT, UR8, URZ, UPT ;  /* 0x000000ff0800728c */ /* 0x008fc8000bf05070 */
[----:B------:R-:W-:-:S04]  /*0440*/  UISETP.NE.AND.EX UP0, UPT, UR9, URZ, UPT, UP0 ;  /* 0x000000ff0900728c */ /* 0x000fc8000bf05300 */
[----:B------:R-:W-:-:S04]  /*0450*/  UISETP.EQ.OR.EX UP2, UPT, UR7, URZ, !UP0, UP1 ;  /* 0x000000ff0700728c */ /* 0x000fc8000c742710 */
[----:B------:R-:W-:-:S05]  /*0460*/  UP2UR UR44, UPR, URZ, 0x4 ;  /* 0x00000004ff2c7883 */ /* 0x000fca0008000000 */
[----:B------:R-:W-:Y:S07]  /*0470*/  BRA.U !UP2, `(.L_x_8) ;  /* 0x000000010a207547 */ /* 0x000fee000b800000 */
[----:B------:R-:W-:Y:S01]  /*0480*/  UISETP.NE.U32.AND UP2, UPT, UR6, URZ, UPT ;  /* 0x000000ff0600728c */ /* 0x000fe2000bf45070 */
[----:B-----5:R-:W-:Y:S01]  /*0490*/  FSETP.NEU.AND P0, PT, R81, RZ, PT ;  /* 0x000000ff5100720b */ /* 0x020fe20003f0d000 */
[----:B------:R-:W-:Y:S02]  /*04a0*/  USEL UR6, URZ, 0xffffffff, UP0 ;  /* 0xffffffffff067887 */ /* 0x000fe40008000000 */
[----:B------:R-:W-:-:S10]  /*04b0*/  UISETP.NE.AND.EX UP2, UPT, UR7, URZ, UPT, UP2 ;  /* 0x000000ff0700728c */ /* 0x000fd4000bf45320 */
[----:B------:R-:W-:Y:S01]  /*04c0*/  VOTEU.ANY UP1, P0 ;  /* 0x0000000000ff7886 */ /* 0x000fe20000020100 */
[----:B------:R-:W-:-:S04]  /*04d0*/  @!UP2 USEL UR6, URZ, 0xffffffff, UP1 ;  /* 0xffffffffff06a887 */ /* 0x000fc80008800000 */
[----:B------:R-:W-:-:S04]  /*04e0*/  ULOP3.LUT UR6, UR6, 0x1, URZ, 0xc0, !UPT ;  /* 0x0000000106067892 */ /* 0x000fc8000f8ec0ff */
[----:B------:R-:W-:-:S11]  /*04f0*/  UISETP.NE.U32.AND UP5, UPT, UR6, 0x1, UPT ;  /* 0x000000010600788c */ /* 0x000fd6000bfa5070 */
.L_x_8:
[----:B------:R-:W3:Y:S01]  /*0500*/  SHFL.IDX PT, R0, R169, RZ, 0x1f ;  /* 0x00001fffa9007589 */ /* 0x000ee200000e0000 */
[----:B------:R-:W-:-:S04]  /*0510*/  UISETP.NE.AND UP1, UPT, UR10, 0x2, UPT ;  /* 0x000000020a00788c */ /* 0x000fc8000bf25270 */
[----:B------:R-:W-:Y:S02]  /*0520*/  UISETP.EQ.AND UP2, UPT, UR5, URZ, !UP1 ;  /* 0x000000ff0500728c */ /* 0x000fe4000cf42270 */
[----:B------:R-:W-:-:S04]  /*0530*/  USEL UR7, URZ, 0x1, UP1 ;  /* 0x00000001ff077887 */ /* 0x000fc80008800000 */
[----:B------:R-:W-:Y:S02]  /*0540*/  PLOP3.LUT P5, PT, P1, PT, UP2, 0x80, 0x8 ;  /* 0x000000000008781c */ /* 0x000fe40000faf028 */
[----:B---3--:R-:W-:-:S13]  /*0550*/  ISETP.NE.AND P0, PT, R0, RZ, PT ;  /* 0x000000ff0000720c */ /* 0x008fda0003f05270 */
[----:B------:R-:W-:Y:S05]  /*0560*/  @P0 BRA `(.L_x_9) ;  /* 0x00000000003c0947 */ /* 0x000fea0003800000 */
[----:B------:R-:W-:Y:S01]  /*0570*/  UMOV UR8, 0x400 ;  /* 0x0000040000087882 */ /* 0x000fe20000000000 */
[----:B------:R-:W-:Y:S01]  /*0580*/  UMOV UR6, 0x1 ;  /* 0x0000000100067882 */ /* 0x000fe20000000000 */
[----:B------:R-:W-:Y:S02]  /*0590*/  ULEA UR8, UR37, UR8, 0x18 ;  /* 0x0000000825087291 */ /* 0x000fe4000f8ec0ff */
[----:B------:R-:W-:-:S04]  /*05a0*/  UIADD3 UR12, UPT, UPT, -UR6, 0x100000, URZ ;  /* 0x00100000060c7890 */ /* 0x000fc8000fffe1ff */
[----:B------:R-:W-:Y:S02]  /*05b0*/  USHF.L.U32 UR13, UR12, 0xb, URZ ;  /* 0x0000000b0c0d7899 */ /* 0x000fe400080006ff */
[----:B------:R-:W-:Y:S01]  /*05c0*/  USHF.L.U32 UR12, UR12, 0x1, URZ ;  /* 0x000000010c0c7899 */ /* 0x000fe200080006ff */
[----:B------:R-:W-:Y:S01]  /*05d0*/  ELECT P0, URZ, PT ;  /* 0x0000000000ff782f */ /* 0x000fe20003800000 */
[----:B------:R-:W3:Y:S10]  /*05e0*/  FENCE.VIEW.ASYNC.S ;  /* 0x00000000000073c6 */ /* 0x000ef40000000000 */
[----:B---3--:R3:W4:Y:S01]  /*05f0*/  SYNCS.EXCH.64 URZ, [UR8], UR12 ;  /* 0x0000000c08ff75b2 */ /* 0x0087220008000100 */
[----:B------:R3:W1:Y:S01]  /*0600*/  SYNCS.EXCH.64 URZ, [UR8+0x18], UR12 ;  /* 0x0000180c08ff75b2 */ /* 0x0006620008000100 */
[----:B------:R3:W1:Y:S01]  /*0610*/  SYNCS.EXCH.64 URZ, [UR8+0x8], UR12 ;  /* 0x0000080c08ff75b2 */ /* 0x0006620008000100 */
[----:B------:R3:W1:Y:S01]  /*0620*/  SYNCS.EXCH.64 URZ, [UR8+0x20], UR12 ;  /* 0x0000200c08ff75b2 */ /* 0x0006620008000100 */
[----:B------:R3:W1:Y:S01]  /*0630*/  SYNCS.EXCH.64 URZ, [UR8+0x10], UR12 ;  /* 0x0000100c08ff75b2 */ /* 0x0006620008000100 */
[----:B------:R3:W1:Y:S01]  /*0640*/  SYNCS.EXCH.64 URZ, [UR8+0x28], UR12 ;  /* 0x0000280c08ff75b2 */ /* 0x0006620008000100 */
[----:B------:R-:W-:Y:S01]  /*0650*/  NOP ;  /* 0x0000000000007918 */ /* 0x000fe20000000000 */
.L_x_9:
[----:B------:R-:W2:Y:S01]  /*0660*/  SHFL.IDX PT, R0, R169, RZ, 0x1f ;  /* 0x00001fffa9007589 */ /* 0x000ea200000e0000 */
[----:B------:R-:W-:Y:S01]  /*0670*/  NOP ;  /* 0x0000000000007918 */ /* 0x000fe20000000000 */
[----:B--2---:R-:W-:-:S13]  /*0680*/  ISETP.NE.AND P0, PT, R0, 0x1, PT ;  /* 0x000000010000780c */ /* 0x004fda0003f05270 */
[----:B------:R-:W-:Y:S05]  /*0690*/  @P0 BRA `(.L_x_10) ;  /* 0x00000000003c0947 */ /* 0x000fea0003800000 */
[----:B------:R-:W-:Y:S01]  /*06a0*/  UMOV UR9, 0x400 ;  /* 0x0000040000097882 */ /* 0x000fe20000000000 */
[----:B---3--:R-:W-:Y:S01]  /*06b0*/  UMOV UR8, 0x20 ;  /* 0x0000002000087882 */ /* 0x008fe20000000000 */
[----:B------:R-:W-:Y:S01]  /*06c0*/  UMOV UR6, 0x80 ;  /* 0x0000008000067882 */ /* 0x000fe20000000000 */
[----:B------:R-:W-:Y:S02]  /*06d0*/  ULEA UR9, UR37, UR9, 0x18 ;  /* 0x0000000925097291 */ /* 0x000fe4000f8ec0ff */
[----:B------:R-:W-:-:S04]  /*06e0*/  UIADD3 UR12, UPT, UPT, -UR8, 0x100000, URZ ;  /* 0x00100000080c7890 */ /* 0x000fc8000fffe1ff */
[----:B------:R-:W-:Y:S02]  /*06f0*/  USHF.L.U32 UR13, UR12, 0xb, URZ ;  /* 0x0000000b0c0d7899 */ /* 0x000fe400080006ff */
[----:B------:R-:W-:Y:S02]  /*0700*/  USHF.L.U32 UR12, UR12, 0x1, URZ ;  /* 0x000000010c0c7899 */ /* 0x000fe400080006ff */
[----:B------:R-:W-:-:S04]  /*0710*/  UIADD3 UR14, UPT, UPT, -UR6, 0x100000, URZ ;  /* 0x00100000060e7890 */ /* 0x000fc8000fffe1ff */
[----:B------:R-:W-:Y:S02]  /*0720*/  USHF.L.U32 UR15, UR14, 0xb, URZ ;  /* 0x0000000b0e0f7899 */ /* 0x000fe400080006ff */
[----:B------:R-:W-:Y:S01]  /*0730*/  USHF.L.U32 UR14, UR14, 0x1, URZ ;  /* 0x000000010e0e7899 */ /* 0x000fe200080006ff */
[----:B------:R-:W-:Y:S01]  /*0740*/  ELECT P0, URZ, PT ;  /* 0x0000000000ff782f */ /* 0x000fe20003800000 */
[----:B------:R-:W2:Y:S02]  /*0750*/  FENCE.VIEW.ASYNC.S ;  /* 0x00000000000073c6 */ /* 0x000ea40000000000 */
[----:B--2---:R2:W3:Y:S08]  /*0760*/  SYNCS.EXCH.64 URZ, [UR9+0x30], UR12 ;  /* 0x0000300c09ff75b2 */ /* 0x0044f00008000100 */
[----:B------:R2:W1:Y:S01]  /*0770*/  SYNCS.EXCH.64 URZ, [UR9+0x38], UR14 ;  /* 0x0000380e09ff75b2 */ /* 0x0004620008000100 */
[----:B------:R-:W-:Y:S01]  /*0780*/  NOP ;  /* 0x0000000000007918 */ /* 0x000fe20000000000 */
.L_x_10:
[----:B------:R-:W4:Y:S01]  /*0790*/  SHFL.IDX PT, R0, R169, RZ, 0x1f ;  /* 0x00001fffa9007589 */ /* 0x000f2200000e0000 */
[----:B------:R-:W-:Y:S01]  /*07a0*/  NOP ;  /* 0x0000000000007918 */ /* 0x000fe20000000000 */
[----:B----4-:R-:W-:-:S13]  /*07b0*/  ISETP.NE.AND P0, PT, R0, 0x3, PT ;  /* 0x000000030000780c */ /* 0x010fda0003f05270 */
[----:B------:R-:W-:Y:S05]  /*07c0*/  @P0 BRA `(.L_x_11) ;  /* 0x00000000002c0947 */ /* 0x000fea0003800000 */
[----:B---3--:R-:W-:Y:S01]  /*07d0*/  UMOV UR8, 0x400 ;  /* 0x0000040000087882 */ /* 0x008fe20000000000 */
[----:B------:R-:W-:Y:S01]  /*07e0*/  UMOV UR6, 0x20 ;  /* 0x0000002000067882 */ /* 0x000fe20000000000 */
[----:B------:R-:W-:Y:S02]  /*07f0*/  ULEA UR8, UR37, UR8, 0x18 ;  /* 0x0000000825087291 */ /* 0x000fe4000f8ec0ff */
[----:B--2---:R-:W-:-:S04]  /*0800*/  UIADD3 UR12, UPT, UPT, -UR6, 0x100000, URZ ;  /* 0x00100000060c7890 */ /* 0x004fc8000fffe1ff */
[----:B------:R-:W-:Y:S02]  /*0810*/  USHF.L.U32 UR13, UR12, 0xb, URZ ;  /* 0x0000000b0c0d7899 */ /* 0x000fe400080006ff */
[----:B------:R-:W-:Y:S01]  /*0820*/  USHF.L.U32 UR12, UR12, 0x1, URZ ;  /* 0x000000010c0c7899 */ /* 0x000fe200080006ff */
[----:B------:R-:W-:Y:S01]  /*0830*/  ELECT P0, URZ, PT ;  /* 0x0000000000ff782f */ /* 0x000fe20003800000 */
[----:B------:R-:W2:Y:S10]  /*0840*/  FENCE.VIEW.ASYNC.S ;  /* 0x00000000000073c6 */ /* 0x000eb40000000000 */
[----:B--2---:R4:W2:Y:S01]  /*0850*/  SYNCS.EXCH.64 URZ, [UR8+0x40], UR12 ;  /* 0x0000400c08ff75b2 */ /* 0x0048a20008000100 */
[----:B------:R4:W3:Y:S02]  /*0860*/  SYNCS.EXCH.64 URZ, [UR8+0x48], UR12 ;  /* 0x0000480c08ff75b2 */ /* 0x0008e40008000100 */
[----:B----4-:R-:W-:Y:S01]  /*0870*/  NOP ;  /* 0x0000000000007918 */ /* 0x010fe20000000000 */
.L_x_11:
[----:B------:R-:W4:Y:S01]  /*0880*/  SHFL.IDX PT, R0, R169, RZ, 0x1f ;  /* 0x00001fffa9007589 */ /* 0x000f2200000e0000 */
[----:B------:R-:W-:Y:S01]  /*0890*/  NOP ;  /* 0x0000000000007918 */ /* 0x000fe20000000000 */
[----:B----4-:R-:W-:-:S13]  /*08a0*/  ISETP.NE.AND P0, PT, R0, 0x4, PT ;  /* 0x000000040000780c */ /* 0x010fda0003f05270 */
[----:B------:R-:W-:Y:S05]  /*08b0*/  @P0 BRA `(.L_x_12) ;  /* 0x0000000000480947 */ /* 0x000fea0003800000 */
[----:B--2---:R-:W-:Y:S01]  /*08c0*/  UMOV UR9, 0x1e0 ;  /* 0x000001e000097882 */ /* 0x004fe20000000000 */
[----:B---3--:R-:W-:Y:S01]  /*08d0*/  UMOV UR8, 0x400 ;  /* 0x0000040000087882 */ /* 0x008fe20000000000 */
[----:B------:R-:W-:Y:S01]  /*08e0*/  USEL UR9, UR9, 0x1a0, UP5 ;  /* 0x000001a009097887 */ /* 0x000fe2000a800000 */
        /* <DEDUP_REMOVED lines=10> */
[----:B--2---:R4:W2:Y:S08]  /*0990*/  SYNCS.EXCH.64 URZ, [UR8+0x50], UR12 ;  /* 0x0000500c08ff75b2 */ /* 0x0048b00008000100 */
[----:B------:R4:W3:Y:S01]  /*09a0*/  SYNCS.EXCH.64 URZ, [UR8+0x60], UR14 ;  /* 0x0000600e08ff75b2 */ /* 0x0008e20008000100 */
[----:B------:R4:W1:Y:S01]  /*09b0*/  SYNCS.EXCH.64 URZ, [UR8+0x58], UR12 ;  /* 0x0000580c08ff75b2 */ /* 0x0008620008000100 */
[----:B------:R4:W1:Y:S02]  /*09c0*/  SYNCS.EXCH.64 URZ, [UR8+0x68], UR14 ;  /* 0x0000680e08ff75b2 */ /* 0x0008640008000100 */
[----:B----4-:R-:W-:Y:S01]  /*09d0*/  NOP ;  /* 0x0000000000007918 */ /* 0x010fe20000000000 */
.L_x_12:
[----:B------:R-:W4:Y:S01]  /*09e0*/  SHFL.IDX PT, R0, R169, RZ, 0x1f ;  /* 0x00001fffa9007589 */ /* 0x000f2200000e0000 */
[----:B------:R-:W-:Y:S01]  /*09f0*/  NOP ;  /* 0x0000000000007918 */ /* 0x000fe20000000000 */
[----:B----4-:R-:W-:-:S13]  /*0a00*/  ISETP.NE.AND P0, PT, R0, 0x5, PT ;  /* 0x000000050000780c */ /* 0x010fda0003f05270 */
[----:B------:R-:W-:Y:S05]  /*0a10*/  @P0 BRA `(.L_x_13) ;  /* 0x0000000000540947 */ /* 0x000fea0003800000 */
[----:B--2---:R-:W-:Y:S01]  /*0a20*/  UMOV UR9, 0x400 ;  /* 0x0000040000097882 */ /* 0x004fe20000000000 */
        /* <DEDUP_REMOVED lines=14> */
[----:B------:R4:W1:Y:S01]  /*0b10*/  SYNCS.EXCH.64 URZ, [UR9+0x98], UR14 ;  /* 0x0000980e09ff75b2 */ /* 0x0008620008000100 */
[----:B------:R4:W1:Y:S01]  /*0b20*/  SYNCS.EXCH.64 URZ, [UR9+0x80], UR12 ;  /* 0x0000800c09ff75b2 */ /* 0x0008620008000100 */
[----:B------:R4:W1:Y:S01]  /*0b30*/  SYNCS.EXCH.64 URZ, [UR9+0xa0], UR14 ;  /* 0x0000a00e09ff75b2 */ /* 0x0008620008000100 */
[----:B------:R4:W1:Y:S01]  /*0b40*/  SYNCS.EXCH.64 URZ, [UR9+0x88], UR12 ;  /* 0x0000880c09ff75b2 */ /* 0x0008620008000100 */
[----:B------:R4:W1:Y:S02]  /*0b50*/  SYNCS.EXCH.64 URZ, [UR9+0xa8], UR14 ;  /* 0x0000a80e09ff75b2 */ /* 0x0008640008000100 */
[----:B----4-:R-:W-:Y:S01]  /*0b60*/  NOP ;  /* 0x0000000000007918 */ /* 0x010fe20000000000 */
.L_x_13:
[----:B------:R-:W4:Y:S01]  /*0b70*/  SHFL.IDX PT, R0, R169, RZ, 0x1f ;  /* 0x00001fffa9007589 */ /* 0x000f2200000e0000 */
[----:B------:R-:W-:Y:S01]  /*0b80*/  ISETP.NE.OR P1, PT, RZ, UR10, !P1 ;  /* 0x0000000aff007c0c */ /* 0x000fe2000cf25670 */
        /* <DEDUP_REMOVED lines=12> */
[----:B------:R4:W3:Y:S01]  /*0c50*/  SYNCS.EXCH.64 URZ, [UR8+0xc0], UR12 ;  /* 0x0000c00c08ff75b2 */ /* 0x0008e20008000100 */
[----:B------:R4:W1:Y:S01]  /*0c60*/  SYNCS.EXCH.64 URZ, [UR8+0xb8], UR12 ;  /* 0x0000b80c08ff75b2 */ /* 0x0008620008000100 */
[----:B------:R4:W1:Y:S02]  /*0c70*/  SYNCS.EXCH.64 URZ, [UR8+0xc8], UR12 ;  /* 0x0000c80c08ff75b2 */ /* 0x0008640008000100 */
[----:B----4-:R-:W-:Y:S01]  /*0c80*/  NOP ;  /* 0x0000000000007918 */ /* 0x010fe20000000000 */
.L_x_14:
[----:B------:R-:W-:Y:S01]  /*0c90*/  VOTEU.ALL UP1, P1 ;  /* 0x0000000000ff7886 */ /* 0x000fe20000820000 */
[----:B---3--:R-:W3:Y:S01]  /*0ca0*/  LDCU UR8, c[0x0][0x36c] ;  /* 0x00006d80ff0877ac */ /* 0x008ee20008000800 */
[----:B------:R-:W-:Y:S01]  /*0cb0*/  NOP ;  /* 0x0000000000007918 */ /* 0x000fe20000000000 */
[----:B------:R-:W-:Y:S01]  /*0cc0*/  LOP3.LUT R10, R166, 0x1f, RZ, 0xc0, !PT ;  /* 0x0000001fa60a7812 */ /* 0x000fe200078ec0ff */
[----:B--2---:R-:W-:Y:S01]  /*0cd0*/  UMOV UR12, 0x20 ;  /* 0x00000020000c7882 */ /* 0x004fe20000000000 */
[----:B------:R-:W-:Y:S01]  /*0ce0*/  @!UP1 UMOV UR6, 0x400 ;  /* 0x0000040000069882 */ /* 0x000fe20000000000 */
[----:B------:R-:W-:-:S04]  /*0cf0*/  @!UP1 UIADD3 UR12, UPT, UPT, -UR12, 0x100000, URZ ;  /* 0x001000000c0c9890 */ /* 0x000fc8000fffe1ff */
[----:B------:R-:W-:Y:S02]  /*0d00*/  @!UP1 USHF.L.U32 UR13, UR12, 0xb, URZ ;  /* 0x0000000b0c0d9899 */ /* 0x000fe400080006ff */
[----:B------:R-:W-:Y:S02]  /*0d10*/  @!UP1 USHF.L.U32 UR12, UR12, 0x1, URZ ;  /* 0x000000010c0c9899 */ /* 0x000fe400080006ff */
[----:B------:R-:W-:Y:S01]  /*0d20*/  @!UP1 ULEA UR6, UR37, UR6, 0x18 ;  /* 0x0000000625069291 */ /* 0x000fe2000f8ec0ff */
[----:B------:R-:W-:Y:S01]  /*0d30*/  VOTEU.ALL UP1, P1 ;  /* 0x0000000000ff7886 */ /* 0x000fe20000820000 */
[----:B------:R-:W-:Y:S01]  /*0d40*/  UISETP.NE.AND UP4, UPT, UR10, URZ, UPT ;  /* 0x000000ff0a00728c */ /* 0x000fe2000bf85270 */
[----:B------:R-:W2:Y:S09]  /*0d50*/  FENCE.VIEW.ASYNC.S ;  /* 0x00000000000073c6 */ /* 0x000eb20000000000 */
[----:B--2---:R2:W4:Y:S01]  /*0d60*/  @!UP1 SYNCS.EXCH.64 URZ, [UR6+0xd0], UR12 ;  /* 0x0000d00c06ff95b2 */ /* 0x0045220008000100 */
[----:B---3--:R-:W-:-:S09]  /*0d70*/  UISETP.EQ.U32.AND UP1, UPT, UR8, 0x1, UPT ;  /* 0x000000010800788c */ /* 0x008fd2000bf22070 */
[----:B------:R-:W-:Y:S05]  /*0d80*/  BRA.U !UP1, `(.L_x_15) ;  /* 0x0000000109087547 */ /* 0x000fea000b800000 */
[----:B-1--4-:R-:W-:Y:S01]  /*0d90*/  UCGABAR_ARV ;  /* 0x00000000000079c7 */ /* 0x012fe20008000000 */
[----:B------:R-:W-:Y:S05]  /*0da0*/  BRA `(.L_x_16) ;  /* 0x0000000000047947 */ /* 0x000fea0003800000 */
.L_x_15:
[----:B-1--4-:R-:W-:Y:S01]  /*0db0*/  NOP ;  /* 0x0000000000007918 */ /* 0x012fe20000000000 */
.L_x_16:
[----:B------:R-:W1:Y:S01]  /*0dc0*/  S2R R164, SR_CTAID.Y ;  /* 0x0000000000a47919 */ /* 0x000e620000002600 */
[----:B------:R-:W-:-:S05]  /*0dd0*/  CS2R.32 R155, SR_CgaSize ;  /* 0x00000000009b7805 */ /* 0x000fca0000008a00 */
[----:B------:R-:W-:-:S05]  /*0de0*/  IMAD R155, R155, -0xa0, RZ ;  /* 0xffffff609b9b7824 */ /* 0x000fca00078e02ff */
[----:B--2---:R-:W-:-:S14]  /*0df0*/  R2UR UR6, R155 ;  /* 0x000000009b0672ca */ /* 0x004fdc00000e0000 */
[----:B------:R-:W2:Y:S01]  /*0e00*/  LDCU UR6, c[0x0][UR6+0x2b4] ;  /* 0x00005680060677ac */ /* 0x000ea20008000800 */
[----:B------:R-:W-:-:S05]  /*0e10*/  CS2R.32 R0, SR_CgaSize ;  /* 0x0000000000007805 */ /* 0x000fca0000008a00 */
[----:B------:R-:W-:-:S06]  /*0e20*/  IMAD R0, R0, -0xa0, RZ ;  /* 0xffffff6000007824 */ /* 0x000fcc00078e02ff */
[----:B------:R-:W3:Y:S01]  /*0e30*/  LDC R0, c[0x0][R0+0x2a4] ;  /* 0x0000a90000007b82 */ /* 0x000ee20000000800 */
[----:B------:R-:W-:Y:S01]  /*0e40*/  PRMT R8, RZ, 0x7610, R8 ;  /* 0x00007610ff087816 */ /* 0x000fe20000000008 */
[----:B------:R-:W4:Y:S01]  /*0e50*/  S2R R11, SR_CTAID.X ;  /* 0x00000000000b7919 */ /* 0x000f220000002500 */
[----:B------:R-:W-:-:S05]  /*0e60*/  CS2R.32 R155, SR_CgaSize ;  /* 0x00000000009b7805 */ /* 0x000fca0000008a00 */
[----:B------:R-:W-:-:S05]  /*0e70*/  IMAD R155, R155, -0xa0, RZ ;  /* 0xffffff609b9b7824 */ /* 0x000fca00078e02ff */
[----:B------:R-:W-:-:S14]  /*0e80*/  R2UR UR8, R155 ;  /* 0x000000009b0872ca */ /* 0x000fdc00000e0000 */
[----:B------:R-:W3:Y:S01]  /*0e90*/  LDCU UR8, c[0x0][UR8+0x2b0] ;  /* 0x00005600080877ac */ /* 0x000ee20008000800 */
[----:B------:R-:W-:Y:S01]  /*0ea0*/  UISETP.NE.AND UP2, UPT, UR10, 0x2, UPT ;  /* 0x000000020a00788c */ /* 0x000fe2000bf45270 */
[----:B------:R-:W2:Y:S01]  /*0eb0*/  LDC R9, c[0x0][0xb24] ;  /* 0x0002c900ff097b82 */ /* 0x000ea20000000800 */
[----:B------:R-:W-:-:S05]  /*0ec0*/  CS2R.32 R2, SR_CgaSize ;  /* 0x0000000000027805 */ /* 0x000fca0000008a00 */
[----:B------:R-:W-:-:S06]  /*0ed0*/  IMAD R2, R2, -0xa0, RZ ;  /* 0xffffff6002027824 */ /* 0x000fcc00078e02ff */
[----:B------:R-:W3:Y:S08]  /*0ee0*/  LDC R2, c[0x0][R2+0x2a0] ;  /* 0x0000a80002027b82 */ /* 0x000ef00000000800 */
[----:B------:R-:W3:Y:S01]  /*0ef0*/  LDC R72, c[0x0][0xb24] ;  /* 0x0002c900ff487b82 */ /* 0x000ee20000000800 */
[----:B-1----:R-:W-:-:S07]  /*0f00*/  I2FP.F32.U32 R3, R164 ;  /* 0x000000a400037245 */ /* 0x002fce0000201000 */
[----:B------:R-:W1:Y:S01]  /*0f10*/  S2UR UR36, SR_CTAID.Z ;  /* 0x00000000002479c3 */ /* 0x000e620000002700 */
[----:B--2---:R-:W-:Y:S01]  /*0f20*/  ISETP.GE.AND P0, PT, R9, 0x1, PT ;  /* 0x000000010900780c */ /* 0x004fe20003f06270 */
[----:B----4-:R-:W-:Y:S01]  /*0f30*/  IMAD.MOV.U32 R155, RZ, RZ, R11 ;  /* 0x000000ffff9b7224 */ /* 0x010fe200078e000b */
[----:B------:R-:W-:Y:S01]  /*0f40*/  I2FP.F32.U32 R4, R11 ;  /* 0x0000000b00047245 */ /* 0x000fe20000201000 */
[----:B------:R-:W-:Y:S01]  /*0f50*/  FMUL R3, R3, UR6 ;  /* 0x0000000603037c20 */ /* 0x000fe20008400000 */
[----:B------:R-:W2:Y:S03]  /*0f60*/  LDCU UR6, c[0x0][0xb30] ;  /* 0x00016600ff0677ac */ /* 0x000ea60008000800 */
[----:B---3--:R-:W-:Y:S01]  /*0f70*/  FMUL R4, R4, UR8 ;  /* 0x0000000804047c20 */ /* 0x008fe20008400000 */
[----:B------:R-:W3:Y:S08]  /*0f80*/  F2I.U32.TRUNC.NTZ R143, R3 ;  /* 0x00000003008f7305 */ /* 0x000ef0000020f000 */
[----:B------:R-:W4:Y:S01]  /*0f90*/  F2I.U32.TRUNC.NTZ R154, R4 ;  /* 0x00000004009a7305 */ /* 0x000f22000020f000 */
[----:B--2---:R-:W-:Y:S01]  /*0fa0*/  UISETP.NE.AND UP3, UPT, UR6, 0x1, UPT ;  /* 0x000000010600788c */ /* 0x004fe2000bf65270 */
[----:B---3--:R-:W-:-:S05]  /*0fb0*/  IADD3 R143, PT, PT, -R143, RZ, RZ ;  /* 0x000000ff8f8f7210 */ /* 0x008fca0007ffe1ff */
[----:B------:R-:W-:Y:S01]  /*0fc0*/  IMAD R143, R0, R143, R164 ;  /* 0x0000008f008f7224 */ /* 0x000fe200078e02a4 */
[----:B------:R-:W-:Y:S01]  /*0fd0*/  PRMT R0, RZ, 0x7610, R0 ;  /* 0x00007610ff007816 */ /* 0x000fe20000000000 */
[----:B----4-:R-:W-:-:S04]  /*0fe0*/  IMAD.MOV R154, RZ, RZ, -R154 ;  /* 0x000000ffff9a7224 */ /* 0x010fc800078e0a9a */
[----:B------:R-:W-:Y:S01]  /*0ff0*/  IMAD R154, R2, R154, R11 ;  /* 0x0000009a029a7224 */ /* 0x000fe200078e020b */
[----:B-1----:R-:W-:Y:S06]  /*1000*/  BRA.U UP4, `(.L_x_17) ;  /* 0x0000000104247547 */ /* 0x002fec000b800000 */
[----:B------:R-:W-:Y:S01]  /*1010*/  ISETP.NE.AND P1, PT, R143, RZ, PT ;  /* 0x000000ff8f00720c */ /* 0x000fe20003f25270 */
[----:B------:R-:W-:Y:S01]  /*1020*/  IMAD.MOV.U32 R0, RZ, RZ, 0x3 ;  /* 0x00000003ff007424 */ /* 0x000fe200078e00ff */
[C---:B------:R-:W-:Y:S02]  /*1030*/  LOP3.LUT R3, R154.reuse, 0xfffffffe, RZ, 0xc0, !PT ;  /* 0xfffffffe9a037812 */ /* 0x040fe400078ec0ff */
[----:B------:R-:W-:Y:S02]  /*1040*/  ISETP.LT.U32.OR P1, PT, R154, 0x2, !P1 ;  /* 0x000000029a00780c */ /* 0x000fe40004f21470 */
[----:B------:R-:W-:Y:S02]  /*1050*/  SHF.L.U32 R0, R0, R3, RZ ;  /* 0x0000000300007219 */ /* 0x000fe400000006ff */
[----:B------:R-:W-:Y:S02]  /*1060*/  SEL R5, RZ, 0x1, !P1 ;  /* 0x00000001ff057807 */ /* 0x000fe40004800000 */
[----:B------:R-:W-:-:S05]  /*1070*/  SEL R2, RZ, 0x2, !P1 ;  /* 0x00000002ff027807 */ /* 0x000fca0004800000 */
[----:B------:R-:W-:-:S05]  /*1080*/  IMAD.IADD R2, R5, 0x1, R2 ;  /* 0x0000000105027824 */ /* 0x000fca00078e0202 */
[----:B------:R-:W-:Y:S02]  /*1090*/  PRMT R8, R2, 0x7610, R8 ;  /* 0x0000761002087816 */ /* 0x000fe40000000008 */
.L_x_17:
[----:B------:R-:W-:Y:S05]  /*10a0*/  @!P0 BRA `(.L_x_18) ;  /* 0x0000000000b88947 */ /* 0x000fea0003800000 */
[----:B------:R-:W1:Y:S01]  /*10b0*/  LDC.64 R4, c[0x0][0xb18] ;  /* 0x0002c600ff047b82 */ /* 0x000e620000000a00 */
[----:B------:R-:W-:-:S07]  /*10c0*/  ISETP.NE.AND P0, PT, R9, 0x1, PT ;  /* 0x000000010900780c */ /* 0x000fce0003f05270 */
[----:B------:R-:W2:Y:S08]  /*10d0*/  LDC R14, c[0x0][0xb0c] ;  /* 0x0002c300ff0e7b82 */ /* 0x000eb00000000800 */
[----:B------:R-:W3:Y:S08]  /*10e0*/  LDC R13, c[0x0][0x370] ;  /* 0x0000dc00ff0d7b82 */ /* 0x000ef00000000800 */
[----:B------:R-:W4:Y:S01]  /*10f0*/  LDC R16, c[0x0][0x374] ;  /* 0x0000dd00ff107b82 */ /* 0x000f220000000800 */
[----:B-1----:R-:W-:-:S07]  /*1100*/  ISETP.NE.AND P1, PT, R4, 0x1, PT ;  /* 0x000000010400780c */ /* 0x002fce0003f25270 */
[----:B------:R-:W3:Y:S01]  /*1110*/  LDC.64 R6, c[0x0][0xb10] ;  /* 0x0002c400ff067b82 */ /* 0x000ee20000000a00 */
[----:B--2---:R-:W-:-:S07]  /*1120*/  ISETP.NE.AND P2, PT, R14, 0x1, PT ;  /* 0x000000010e00780c */ /* 0x004fce0003f45270 */
[----:B------:R-:W1:Y:S08]  /*1130*/  LDC R12, c[0x0][0xb20] ;  /* 0x0002c800ff0c7b82 */ /* 0x000e700000000800 */
[----:B------:R-:W2:Y:S01]  /*1140*/  LDC.64 R2, c[0x0][0xb28] ;  /* 0x0002ca00ff027b82 */ /* 0x000ea20000000a00 */
[----:B----4-:R-:W-:-:S04]  /*1150*/  IMAD.HI.U32 R15, R16, R5, RZ ;  /* 0x00000005100f7227 */ /* 0x010fc800078e00ff */
[----:B------:R-:W-:-:S04]  /*1160*/  IMAD.HI.U32 R5, R164, R5, RZ ;  /* 0x00000005a4057227 */ /* 0x000fc800078e00ff */
[----:B---3--:R-:W-:-:S04]  /*1170*/  IMAD.HI.U32 R18, R13, R6, RZ ;  /* 0x000000060d127227 */ /* 0x008fc800078e00ff */
[C---:B------:R-:W-:Y:S01]  /*1180*/  IMAD.HI.U32 R20, R11.reuse, R6, RZ ;  /* 0x000000060b147227 */ /* 0x040fe200078e00ff */
[-C--:B------:R-:W-:Y:S02]  /*1190*/  @P2 SHF.R.U32.HI R13, RZ, R7.reuse, R18 ;  /* 0x00000007ff0d2219 */ /* 0x080fe40000011612 */
[-C--:B-1----:R-:W-:Y:S02]  /*11a0*/  @P1 SHF.R.U32.HI R16, RZ, R12.reuse, R15 ;  /* 0x0000000cff101219 */ /* 0x082fe4000001160f */
[----:B------:R-:W-:Y:S02]  /*11b0*/  SHF.R.U32.HI R5, RZ, R12, R5 ;  /* 0x0000000cff057219 */ /* 0x000fe40000011605 */
[----:B------:R-:W-:Y:S02]  /*11c0*/  SHF.R.U32.HI R20, RZ, R7, R20 ;  /* 0x00000007ff147219 */ /* 0x000fe40000011614 */
[----:B------:R-:W-:Y:S01]  /*11d0*/  SEL R5, R164, R5, !P1 ;  /* 0x00000005a4057207 */ /* 0x000fe20004800000 */
[----:B--2---:R-:W-:Y:S01]  /*11e0*/  IMAD.HI.U32 R18, R16, R2, RZ ;  /* 0x0000000210127227 */ /* 0x004fe200078e00ff */
[----:B------:R-:W-:-:S02]  /*11f0*/  SEL R155, R11, R20, !P2 ;  /* 0x000000140b9b7207 */ /* 0x000fc40005000000 */
[----:B------:R-:W-:Y:S01]  /*1200*/  IADD3 R7, PT, PT, -R5, RZ, RZ ;  /* 0x000000ff05077210 */ /* 0x000fe20007ffe1ff */
[----:B------:R-:W-:Y:S01]  /*1210*/  IMAD.HI.U32 R6, R13, R2, RZ ;  /* 0x000000020d067227 */ /* 0x000fe200078e00ff */
[----:B------:R-:W-:-:S03]  /*1220*/  @P0 SHF.R.U32.HI R16, RZ, R3, R18 ;  /* 0x00000003ff100219 */ /* 0x000fc60000011612 */
[----:B------:R-:W-:Y:S01]  /*1230*/  IMAD R7, R4, R7, R164 ;  /* 0x0000000704077224 */ /* 0x000fe200078e02a4 */
[----:B------:R-:W-:Y:S01]  /*1240*/  @P0 SHF.R.U32.HI R13, RZ, R3, R6 ;  /* 0x00000003ff0d0219 */ /* 0x000fe20000011606 */
[----:B------:R-:W-:-:S04]  /*1250*/  IMAD R16, R16, R9, RZ ;  /* 0x0000000910107224 */ /* 0x000fc800078e02ff */
[----:B------:R-:W-:Y:S01]  /*1260*/  IMAD R6, R13, R9, RZ ;  /* 0x000000090d067224 */ /* 0x000fe200078e02ff */
[----:B------:R-:W-:-:S04]  /*1270*/  ISETP.GE.AND P1, PT, R5, R16, PT ;  /* 0x000000100500720c */ /* 0x000fc80003f26270 */
[----:B------:R-:W-:Y:S01]  /*1280*/  ISETP.GE.OR P1, PT, R155, R6, P1 ;  /* 0x000000069b00720c */ /* 0x000fe20000f26670 */
[----:B------:R-:W-:-:S05]  /*1290*/  IMAD.HI.U32 R6, R5, R2, RZ ;  /* 0x0000000205067227 */ /* 0x000fca00078e00ff */
[----:B------:R-:W-:-:S04]  /*12a0*/  SHF.R.U32.HI R6, RZ, R3, R6 ;  /* 0x00000003ff067219 */ /* 0x000fc80000011606 */
[----:B------:R-:W-:-:S03]  /*12b0*/  SEL R6, R5, R6, !P0 ;  /* 0x0000000605067207 */ /* 0x000fc60004000000 */
[----:B------:R-:W-:Y:S01]  /*12c0*/  @!P1 IMAD.HI.U32 R12, R155, R2, RZ ;  /* 0x000000029b0c9227 */ /* 0x000fe200078e00ff */
[----:B------:R-:W-:-:S04]  /*12d0*/  IADD3 R2, PT, PT, -R6, RZ, RZ ;  /* 0x000000ff06027210 */ /* 0x000fc80007ffe1ff */
[----:B------:R-:W-:Y:S01]  /*12e0*/  @!P1 SHF.R.U32.HI R12, RZ, R3, R12 ;  /* 0x00000003ff0c9219 */ /* 0x000fe2000001160c */
[----:B------:R-:W-:-:S03]  /*12f0*/  IMAD R2, R9, R2, R5 ;  /* 0x0000000209027224 */ /* 0x000fc600078e0205 */
[----:B------:R-:W-:-:S05]  /*1300*/  @!P1 SEL R3, R155, R12, !P0 ;  /* 0x0000000c9b039207 */ /* 0x000fca0004000000 */
[--C-:B------:R-:W-:Y:S02]  /*1310*/  @!P1 IMAD.IADD R6, R6, 0x1, -R3.reuse ;  /* 0x0000000106069824 */ /* 0x100fe400078e0a03 */
[----:B------:R-:W-:Y:S01]  /*1320*/  @!P1 IMAD R3, R2, R13, R3 ;  /* 0x0000000d02039224 */ /* 0x000fe200078e0203 */
[----:B------:R-:W-:Y:S01]  /*1330*/  IADD3 R2, PT, PT, -R155, RZ, RZ ;  /* 0x000000ff9b027210 */ /* 0x000fe20007ffe1ff */
[----:B------:R-:W-:Y:S02]  /*1340*/  @!P1 IMAD R5, R6, R9, R155 ;  /* 0x0000000906059224 */ /* 0x000fe400078e029b */
[----:B------:R-:W-:Y:S02]  /*1350*/  @!P1 IMAD.MOV.U32 R155, RZ, RZ, R3 ;  /* 0x000000ffff9b9224 */ /* 0x000fe400078e0003 */
[----:B------:R-:W-:Y:S02]  /*1360*/  IMAD R2, R14, R2, R11 ;  /* 0x000000020e027224 */ /* 0x000fe400078e020b */
[----:B------:R-:W-:-:S02]  /*1370*/  IMAD R164, R5, R4, R7 ;  /* 0x0000000405a47224 */ /* 0x000fc400078e0207 */
[----:B------:R-:W-:Y:S02]  /*1380*/  IMAD R155, R155, R14, R2 ;  /* 0x0000000e9b9b7224 */ /* 0x000fe400078e0202 */
.L_x_18:
[----:B------:R-:W-:Y:S05]  /*1390*/  BRA.U UP3, `(.L_x_19) ;  /* 0x0000000103407547 */ /* 0x000fea000b800000 */
[----:B------:R-:W1:Y:S08]  /*13a0*/  LDC.64 R4, c[0x0][0xb10] ;  /* 0x0002c400ff047b82 */ /* 0x000e700000000a00 */
[----:B------:R-:W2:Y:S08]  /*13b0*/  LDC.64 R2, c[0x0][0xb18] ;  /* 0x0002c600ff027b82 */ /* 0x000eb00000000a00 */
[----:B------:R-:W3:Y:S08]  /*13c0*/  LDC R6, c[0x0][0xb20] ;  /* 0x0002c800ff067b82 */ /* 0x000ef00000000800 */
[----:B------:R-:W4:Y:S01]  /*13d0*/  LDC R12, c[0x0][0xb0c] ;  /* 0x0002c300ff0c7b82 */ /* 0x000f220000000800 */
[----:B-1----:R-:W-:-:S05]  /*13e0*/  IMAD.HI.U32 R4, R155, R4, RZ ;  /* 0x000000049b047227 */ /* 0x002fca00078e00ff */
[----:B------:R-:W-:Y:S01]  /*13f0*/  SHF.R.U32.HI R4, RZ, R5, R4 ;  /* 0x00000005ff047219 */ /* 0x000fe20000011604 */
[----:B--2---:R-:W-:Y:S01]  /*1400*/  IMAD.HI.U32 R3, R164, R3, RZ ;  /* 0x00000003a4037227 */ /* 0x004fe200078e00ff */
[----:B------:R-:W-:-:S04]  /*1410*/  ISETP.NE.AND P0, PT, R2, 0x1, PT ;  /* 0x000000010200780c */ /* 0x000fc80003f05270 */
[----:B---3--:R-:W-:-:S04]  /*1420*/  SHF.R.U32.HI R3, RZ, R6, R3 ;  /* 0x00000006ff037219 */ /* 0x008fc80000011603 */
[----:B------:R-:W-:Y:S02]  /*1430*/  SEL R3, R164, R3, !P0 ;  /* 0x00000003a4037207 */ /* 0x000fe40004000000 */
[----:B----4-:R-:W-:-:S04]  /*1440*/  ISETP.NE.AND P1, PT, R12, 0x1, PT ;  /* 0x000000010c00780c */ /* 0x010fc80003f25270 */
[----:B------:R-:W-:-:S05]  /*1450*/  SEL R6, R155, R4, !P1 ;  /* 0x000000049b067207 */ /* 0x000fca0004800000 */
[----:B------:R-:W-:Y:S02]  /*1460*/  IMAD.IADD R4, R3, 0x1, -R6 ;  /* 0x0000000103047824 */ /* 0x000fe400078e0a06 */
[----:B------:R-:W-:Y:S02]  /*1470*/  IMAD.IADD R3, R6, 0x1, -R3 ;  /* 0x0000000106037824 */ /* 0x000fe400078e0a03 */
[----:B------:R-:W-:Y:S02]  /*1480*/  IMAD R155, R4, R12, R155 ;  /* 0x0000000c049b7224 */ /* 0x000fe400078e029b */
[----:B------:R-:W-:Y:S02]  /*1490*/  IMAD R164, R3, R2, R164 ;  /* 0x0000000203a47224 */ /* 0x000fe400078e02a4 */
.L_x_19:
[----:B------:R-:W-:Y:S05]  /*14a0*/  BRA.U !UP1, `(.L_x_20) ;  /* 0x00000001090c7547 */ /* 0x000fea000b800000 */
[----:B------:R-:W-:Y:S01]  /*14b0*/  UCGABAR_WAIT ;  /* 0x0000000000007dc7 */ /* 0x000fe20008000000 */
[----:B------:R-:W-:Y:S01]  /*14c0*/  CCTL.IVALL ;  /* 0x00000000ff00798f */ /* 0x000fe20002000000 */
[----:B------:R-:W-:Y:S05]  /*14d0*/  BRA `(.L_x_21) ;  /* 0x0000000000047947 */ /* 0x000fea0003800000 */
.L_x_20:
[----:B------:R-:W-:Y:S06]  /*14e0*/  BAR.SYNC.DEFER_BLOCKING 0x0 ;  /* 0x0000000000007b1d */ /* 0x000fec0000010000 */
.L_x_21:
[----:B------:R-:W-:Y:S05]  /*14f0*/  BRA.U UP2, `(.L_x_22) ;  /* 0x0000001102907547 */ /* 0x000fea000b800000 */
[----:B------:R-:W1:Y:S01]  /*1500*/  LDCU UR15, c[0x0][0x38c] ;  /* 0x00007180ff0f77ac */ /* 0x000e620008000800 */
[----:B------:R-:W2:Y:S01]  /*1510*/  LDC R9, c[0x0][0x370] ;  /* 0x0000dc00ff097b82 */ /* 0x000ea20000000800 */
[C---:B------:R-:W-:Y:S01]  /*1520*/  IMAD.SHL.U32 R17, R11.reuse, 0x20, RZ ;  /* 0x000000200b117824 */ /* 0x040fe200078e00ff */
[----:B------:R-:W-:Y:S01]  /*1530*/  PLOP3.LUT P1, PT, PT, PT, UP5, 0x80, 0x8 ;  /* 0x000000000008781c */ /* 0x000fe20003f2f058 */
[----:B------:R-:W-:Y:S01]  /*1540*/  UISETP.NE.AND UP1, UPT, UR10, URZ, UPT ;  /* 0x000000ff0a00728c */ /* 0x000fe2000bf25270 */
[----:B------:R-:W-:Y:S01]  /*1550*/  ISETP.NE.AND P4, PT, R10, RZ, P5 ;  /* 0x000000ff0a00720c */ /* 0x000fe20002f85270 */
[----:B------:R-:W-:Y:S01]  /*1560*/  IMAD.SHL.U32 R16, R11, 0x80, RZ ;  /* 0x000000800b107824 */ /* 0x000fe200078e00ff */
[----:B------:R-:W-:Y:S01]  /*1570*/  PLOP3.LUT P1, PT, P1, PT, PT, 0x8, 0x80 ;  /* 0x000000000080781c */ /* 0x000fe20000f2e170 */
[----:B------:R-:W-:Y:S01]  /*1580*/  IMAD.MOV.U32 R15, RZ, RZ, 0x1 ;  /* 0x00000001ff0f7424 */ /* 0x000fe200078e00ff */
[----:B------:R-:W3:Y:S01]  /*1590*/  LDC R0, c[0x0][0x374] ;  /* 0x0000dd00ff007b82 */ /* 0x000ee20000000800 */
[----:B------:R-:W-:Y:S01]  /*15a0*/  IMAD.MOV.U32 R14, RZ, RZ, RZ ;  /* 0x000000ffff0e7224 */ /* 0x000fe200078e00ff */
[----:B------:R-:W-:Y:S01]  /*15b0*/  CS2R R12, SRZ ;  /* 0x00000000000c7805 */ /* 0x000fe2000001ff00 */
[----:B------:R-:W-:Y:S01]  /*15c0*/  IMAD.MOV.U32 R10, RZ, RZ, 0x1 ;  /* 0x00000001ff0a7424 */ /* 0x000fe200078e00ff */
[----:B------:R-:W-:Y:S01]  /*15d0*/  LOP3.LUT R17, R17, 0x20, RZ, 0xc0, !PT ;  /* 0x0000002011117812 */ /* 0x000fe200078ec0ff */
[----:B------:R-:W4:Y:S01]  /*15e0*/  LDCU.64 UR24, c[0x0][0x348] ;  /* 0x00006900ff1877ac */ /* 0x000f220008000a00 */
[----:B-1----:R-:W-:-:S02]  /*15f0*/  UIADD3 UR4, UPT, UPT, UR15, 0x3f, URZ ;  /* 0x0000003f0f047890 */ /* 0x002fc4000fffe0ff */
[----:B------:R-:W-:Y:S02]  /*1600*/  USEL UR7, UR7, 0x2, UP1 ;  /* 0x0000000207077887 */ /* 0x000fe40008800000 */
[----:B------:R-:W-:Y:S01]  /*1610*/  USHF.R.S32.HI UR22, URZ, 0x1f, UR4 ;  /* 0x0000001fff167899 */ /* 0x000fe20008011404 */
[----:B------:R-:W-:-:S03]  /*1620*/  UMOV UR13, URZ ;  /* 0x000000ff000d7c82 */ /* 0x000fc60008000000 */
[----:B------:R-:W-:Y:S02]  /*1630*/  ULEA.HI UR22, UR22, UR4, URZ, 0x6 ;  /* 0x0000000416167291 */ /* 0x000fe4000f8f30ff */
[----:B------:R-:W-:Y:S02]  /*1640*/  UIADD3 UR4, UPT, UPT, UR15, -0x1, URZ ;  /* 0xffffffff0f047890 */ /* 0x000fe4000fffe0ff */
[----:B------:R-:W-:Y:S02]  /*1650*/  USHF.R.S32.HI UR22, URZ, 0x6, UR22 ;  /* 0x00000006ff167899 */ /* 0x000fe40008011416 */
[----:B------:R-:W-:Y:S02]  /*1660*/  UISETP.GE.U32.AND UP2, UPT, UR4, -0x7f, UPT ;  /* 0xffffff810400788c */ /* 0x000fe4000bf46070 */
[----:B------:R-:W-:Y:S02]  /*1670*/  UISETP.LT.U32.AND UP0, UPT, UR22, 0x3, UPT ;  /* 0x000000031600788c */ /* 0x000fe4000bf01070 */
[----:B------:R-:W-:-:S02]  /*1680*/  UIADD3 UR15, UPT, UPT, UR15, 0x7e, URZ ;  /* 0x0000007e0f0f7890 */ /* 0x000fc4000fffe0ff */
[----:B------:R-:W-:-:S04]  /*1690*/  USEL UR21, UR22, 0x3, UP0 ;  /* 0x0000000316157887 */ /* 0x000fc80008000000 */
[----:B------:R-:W-:Y:S02]  /*16a0*/  UIADD3 UR6, UPT, UPT, UR21, -0x1, URZ ;  /* 0xffffffff15067890 */ /* 0x000fe4000fffe0ff */
[----:B------:R-:W-:Y:S02]  /*16b0*/  @UP2 UIADD3 UR6, UPT, UPT, UR21, URZ, URZ ;  /* 0x000000ff15062290 */ /* 0x000fe4000fffe0ff */
[----:B------:R-:W-:Y:S02]  /*16c0*/  UIADD3 UR14, UPT, UPT, UR22, -UR21, URZ ;  /* 0x80000015160e7290 */ /* 0x000fe4000fffe0ff */
[----:B------:R-:W-:Y:S02]  /*16d0*/  UIADD3 UR5, UPT, UPT, UR6, 0x1, URZ ;  /* 0x0000000106057890 */ /* 0x000fe4000fffe0ff */
[----:B--2-4-:R-:W-:-:S12]  /*16e0*/  UIADD3 UR6, UPT, UPT, -UR6, URZ, URZ ;  /* 0x000000ff06067290 */ /* 0x014fd8000fffe1ff */
.L_x_42:
[----:B------:R-:W-:Y:S01]  /*16f0*/  UISETP.NE.AND UP0, UPT, UR37, URZ, UPT ;  /* 0x000000ff2500728c */ /* 0x000fe2000bf05270 */
[----:B------:R-:W1:Y:S08]  /*1700*/  S2UR UR37, SR_CgaCtaId ;  /* 0x00000000002579c3 */ /* 0x000e700000008800 */
[----:B------:R-:W-:Y:S05]  /*1710*/  BRA.U UP0, `(.L_x_23) ;  /* 0x0000000100347547 */ /* 0x000fea000b800000 */
[----:B------:R-:W2:Y:S01]  /*1720*/  S2R R2, SR_CgaCtaId ;  /* 0x0000000000027919 */ /* 0x000ea20000008800 */
[----:B------:R-:W-:-:S04]  /*1730*/  MOV R3, 0x400 ;  /* 0x0000040000037802 */ /* 0x000fc80000000f00 */
[----:B--2---:R-:W-:Y:S02]  /*1740*/  LEA R3, R2, R3, 0x18 ;  /* 0x0000000302037211 */ /* 0x004fe400078ec0ff */
[----:B------:R-:W-:-:S03]  /*1750*/  SHF.L.U32 R2, R10, 0x1f, RZ ;  /* 0x0000001f0a027819 */ /* 0x000fc600000006ff */
[----:B------:R-:W-:-:S04]  /*1760*/  IMAD R3, R12, 0x8, R3 ;  /* 0x000000080c037824 */ /* 0x000fc800078e0203 */
[----:B------:R-:W2:Y:S02]  /*1770*/  SYNCS.PHASECHK.TRANS64.TRYWAIT P0, [R3+URZ+0xc0], R2 ;  /* 0x0000c002030075a7 */ /* 0x000ea400080011ff */
[----:B--2---:R-:W-:Y:S05]  /*1780*/  @!P0 BRA `(.L_x_24) ;  /* 0x0000005400f48947 */ /* 0x004fea0003800000 */
.L_x_112:
[----:B------:R-:W-:Y:S01]  /*1790*/  VIADD R12, R12, 0x1 ;  /* 0x000000010c0c7836 */ /* 0x000fe20000000000 */
[----:B------:R2:W-:Y:S04]  /*17a0*/  SYNCS.ARRIVE.TRANS64.A1T0 RZ, [R3+URZ+0xb0], RZ ;  /* 0x0000b0ff03ff79a7 */ /* 0x0005e800081000ff */
[----:B------:R-:W-:-:S04]  /*17b0*/  ISETP.NE.AND P0, PT, R12, 0x2, PT ;  /* 0x000000020c00780c */ /* 0x000fc80003f05270 */
[----:B------:R-:W-:Y:S02]  /*17c0*/  SEL R12, R12, RZ, P0 ;  /* 0x000000ff0c0c7207 */ /* 0x000fe40000000000 */
[----:B--2---:R-:W-:-:S04]  /*17d0*/  SEL R3, RZ, 0x1, P0 ;  /* 0x00000001ff037807 */ /* 0x004fc80000000000 */
[----:B------:R-:W-:-:S07]  /*17e0*/  LOP3.LUT R10, R10, R3, RZ, 0x3c, !PT ;  /* 0x000000030a0a7212 */ /* 0x000fce00078e3cff */
.L_x_23:
[----:B------:R-:W-:Y:S01]  /*17f0*/  UMOV UR4, 0x400 ;  /* 0x0000040000047882 */ /* 0x000fe20000000000 */
[----:B------:R-:W-:Y:S01]  /*1800*/  LEA.HI R3, R155, R155, RZ, 0x1 ;  /* 0x0000009b9b037211 */ /* 0x000fe200078f08ff */
[----:B-1----:R-:W-:Y:S01]  /*1810*/  ULEA UR4, UR37, UR4, 0x18 ;  /* 0x0000000425047291 */ /* 0x002fe2000f8ec0ff */
[----:B------:R-:W-:Y:S01]  /*1820*/  SHF.L.U32 R2, R15, 0x1f, RZ ;  /* 0x0000001f0f027819 */ /* 0x000fe200000006ff */
[----:B------:R-:W-:Y:S01]  /*1830*/  UISETP.GE.U32.AND UP0, UPT, UR15, 0x7f, UPT ;  /* 0x0000007f0f00788c */ /* 0x000fe2000bf06070 */
[----:B------:R-:W-:Y:S01]  /*1840*/  R2UR UR35, R16 ;  /* 0x00000000102372ca */ /* 0x000fe200000e0000 */
[----:B------:R-:W-:Y:S01]  /*1850*/  ULEA UR8, UR13, UR4, 0x3 ;  /* 0x000000040d087291 */ /* 0x000fe2000f8e18ff */
[----:B------:R-:W-:Y:S01]  /*1860*/  IMAD.SHL.U32 R3, R3, 0x80, RZ ;  /* 0x0000008003037824 */ /* 0x000fe200078e00ff */
[----:B------:R-:W-:Y:S01]  /*1870*/  R2UR UR11, R17 ;  /* 0x00000000110b72ca */ /* 0x000fe200000e0000 */
[----:B------:R-:W-:-:S03]  /*1880*/  UMOV UR23, URZ ;  /* 0x000000ff00177c82 */ /* 0x000fc60008000000 */
[----:B------:R-:W-:-:S03]  /*1890*/  LOP3.LUT R3, R3, 0xffffff00, RZ, 0xc0, !PT ;  /* 0xffffff0003037812 */ /* 0x000fc600078ec0ff */
[----:B------:R1:W2:Y:S01]  /*18a0*/  SYNCS.PHASECHK.TRANS64.TRYWAIT P0, [UR8+0x18], R2 ;  /* 0x00001802ff0075a7 */ /* 0x0002a20008001108 */
[----:B------:R-:W-:Y:S02]  /*18b0*/  R2UR UR9, R3 ;  /* 0x00000000030972ca */ /* 0x000fe400000e0000 */
[----:B------:R-:W-:-:S11]  /*18c0*/  R2UR UR8, R164 ;  /* 0x00000000a40872ca */ /* 0x000fd600000e0000 */
[----:B------:R-:W-:Y:S02]  /*18d0*/  ULOP3.LUT UR35, UR9, 0x80, UR35, 0xf8, !UPT ;  /* 0x0000008009237892 */ /* 0x000fe4000f8ef823 */
[----:B------:R-:W-:Y:S01]  /*18e0*/  ULEA UR11, UR8, UR11, 0x6 ;  /* 0x0000000b080b7291 */ /* 0x000fe2000f8e30ff */
[----:B------:R-:W-:Y:S11]  /*18f0*/  BRA.U !UP0, `(.L_x_25) ;  /* 0x0000000108c07547 */ /* 0x000ff6000b800000 */
[----:B------:R-:W-:Y:S01]  /*1900*/  UMOV UR16, UR6 ;  /* 0x0000000600107c82 */ /* 0x000fe20008000000 */
[----:B------:R-:W-:Y:S01]  /*1910*/  UMOV UR17, UR13 ;  /* 0x0000000d00117c82 */ /* 0x000fe20008000000 */
[----:B------:R-:W-:-:S05]  /*1920*/  UMOV UR34, URZ ;  /* 0x000000ff00227c82 */ /* 0x000fca0008000000 */
.L_x_31:
[----:B------:R-:W-:Y:S01]  /*1930*/  ULEA UR33, UR17, UR4, 0x3 ;  /* 0x0000000411217291 */ /* 0x000fe2000f8e18ff */
[----:B------:R-:W-:Y:S01]  /*1940*/  @P5 MOV R3, 0x5000 ;  /* 0x0000500000035802 */ /* 0x000fe20000000f00 */
[----:B-12-4-:R-:W-:Y:S10]  /*1950*/  @P0 BRA `(.L_x_26) ;  /* 0x00000000000c0947 */ /* 0x016ff40003800000 */
[----:B------:R-:W-:-:S04]  /*1960*/  SHF.L.U32 R5, R15, 0x1f, RZ ;  /* 0x0000001f0f057819 */ /* 0x000fc800000006ff */
[----:B------:R-:W2:Y:S02]  /*1970*/  SYNCS.PHASECHK.TRANS64.TRYWAIT P0, [UR33+0x18], R5 ;  /* 0x00001805ff0075a7 */ /* 0x000ea40008001121 */
[----:B--2---:R-:W-:Y:S05]  /*1980*/  @!P0 BRA `(.L_x_27) ;  /* 0x0000005400888947 */ /* 0x004fea0003800000 */
.L_x_26:
[----:B------:R2:W-:Y:S01]  /*1990*/  @P5 SYNCS.ARRIVE.TRANS64 RZ, [UR33], R3 ;  /* 0x00000003ffff59a7 */ /* 0x0005e20008000021 */
[----:B------:R-:W-:Y:S02]  /*19a0*/  ULOP3.LUT UR8, UR7, 0x2, URZ, 0xfc, !UPT ;  /* 0x0000000207087892 */ /* 0x000fe4000f8efcff */
[----:B------:R-:W-:Y:S02]  /*19b0*/  UIADD3 UR16, UPT, UPT, UR16, 0x1, URZ ;  /* 0x0000000110107890 */ /* 0x000fe4000fffe0ff */
[----:B------:R-:W-:Y:S02]  /*19c0*/  UISETP.NE.AND UP0, UPT, UR8, 0x2, UPT ;  /* 0x000000020800788c */ /* 0x000fe4000bf05270 */
[----:B------:R-:W-:-:S07]  /*19d0*/  UISETP.NE.AND UP2, UPT, UR16, 0x1, UPT ;  /* 0x000000011000788c */ /* 0x000fce000bf45270 */
[----:B------:R-:W-:Y:S05]  /*19e0*/  BRA.U UP0, `(.L_x_28) ;  /* 0x0000000100047547 */ /* 0x000fea000b800000 */
[----:B------:R-:W-:Y:S05]  /*19f0*/  BPT.TRAP 0x1 ;  /* 0x000000040000795c */ /* 0x000fea0000300000 */
.L_x_28:
[----:B------:R-:W-:Y:S04]  /*1a00*/  BSSY.RECONVERGENT B0, `(.L_x_29) ;  /* 0x0000003000007945 */ /* 0x000fe80003800200 */
[----:B------:R-:W-:Y:S05]  /*1a10*/  @!P4 BRA `(.L_x_30) ;  /* 0x000000000004c947 */ /* 0x000fea0003800000 */
[----:B------:R-:W-:Y:S05]  /*1a20*/  BPT.TRAP 0x1 ;  /* 0x000000040000795c */ /* 0x000fea0000300000 */
.L_x_30:
[----:B------:R-:W-:Y:S05]  /*1a30*/  BSYNC.RECONVERGENT B0 ;  /* 0x0000000000007941 */ /* 0x000fea0003800200 */
.L_x_29:
[----:B------:R-:W-:Y:S02]  /*1a40*/  UIADD3 UR13, UPT, UPT, UR17, 0x1, URZ ;  /* 0x00000001110d7890 */ /* 0x000fe4000fffe0ff */
[----:B------:R-:W-:Y:S02]  /*1a50*/  ULEA UR32, UR17, UR4, 0xd ;  /* 0x0000000411207291 */ /* 0x000fe4000f8e68ff */
[----:B------:R-:W-:Y:S02]  /*1a60*/  UISETP.NE.AND UP0, UPT, UR13, 0x3, UPT ;  /* 0x000000030d00788c */ /* 0x000fe4000bf05270 */
[----:B------:R-:W-:Y:S02]  /*1a70*/  UIADD3 UR28, UP1, UPT, UR24, 0x80, URZ ;  /* 0x00000080181c7890 */ /* 0x000fe4000ff3e0ff */
[----:B------:R-:W-:Y:S02]  /*1a80*/  USEL UR9, URZ, 0x1, UP0 ;  /* 0x00000001ff097887 */ /* 0x000fe40008000000 */
[----:B------:R-:W-:-:S02]  /*1a90*/  USEL UR13, UR13, URZ, UP0 ;  /* 0x000000ff0d0d7287 */ /* 0x000fc40008000000 */
[----:B------:R-:W-:Y:S02]  /*1aa0*/  UIADD3 UR26, UP0, UPT, UR24, 0x180, URZ ;  /* 0x00000180181a7890 */ /* 0x000fe4000ff1e0ff */
[----:B------:R-:W-:Y:S01]  /*1ab0*/  ULEA UR8, UR13, UR4, 0x3 ;  /* 0x000000040d087291 */ /* 0x000fe2000f8e18ff */
[----:B------:R-:W-:Y:S01]  /*1ac0*/  LOP3.LUT R15, R15, UR9, RZ, 0x3c, !PT ;  /* 0x000000090f0f7c12 */ /* 0x000fe2000f8e3cff */
[----:B------:R-:W-:Y:S02]  /*1ad0*/  ULOP3.LUT UR33, UR33, 0xfefffff8, URZ, 0xc0, !UPT ;  /* 0xfefffff821217892 */ /* 0x000fe4000f8ec0ff */
[----:B------:R-:W-:Y:S01]  /*1ae0*/  UIADD3.X UR29, UPT, UPT, URZ, UR25, URZ, UP1, !UPT ;  /* 0x00000019ff1d7290 */ /* 0x000fe20008ffe4ff */
[----:B-1----:R-:W-:Y:S01]  /*1af0*/  SHF.L.U32 R2, R15, 0x1f, RZ ;  /* 0x0000001f0f027819 */ /* 0x002fe200000006ff */
[----:B------:R-:W-:Y:S02]  /*1b00*/  UIADD3 UR32, UPT, UPT, UR32, 0x4400, URZ ;  /* 0x0000440020207890 */ /* 0x000fe4000fffe0ff */
[----:B------:R-:W-:Y:S01]  /*1b10*/  UIADD3.X UR27, UPT, UPT, URZ, UR25, URZ, UP0, !UPT ;  /* 0x00000019ff1b7290 */ /* 0x000fe200087fe4ff */
[----:B------:R4:W1:Y:S01]  /*1b20*/  SYNCS.PHASECHK.TRANS64.TRYWAIT P0, [UR8+0x18], R2 ;  /* 0x00001802ff0075a7 */ /* 0x0008620008001108 */
[----:B------:R-:W-:Y:S01]  /*1b30*/  ULEA UR8, UR17, UR4, 0xb ;  /* 0x0000000411087291 */ /* 0x000fe2000f8e58ff */
[----:B------:R-:W-:Y:S01]  /*1b40*/  UMOV UR18, 0x0 ;  /* 0x0000000000127882 */ /* 0x000fe20000000000 */
[----:B------:R-:W-:-:S02]  /*1b50*/  UMOV UR19, 0x10000000 ;  /* 0x1000000000137882 */ /* 0x000fc40000000000 */
[----:B------:R-:W-:Y:S01]  /*1b60*/  UIADD3 UR8, UPT, UPT, UR8, 0xa400, URZ ;  /* 0x0000a40008087890 */ /* 0x000fe2000fffe0ff */
[----:B------:R2:W-:Y:S01]  /*1b70*/  UTMALDG.3D.2CTA [UR32], [UR28], desc[UR18] ;  /* 0x000012201c0075b4 */ /* 0x0005e20008211000 */
[----:B------:R-:W-:Y:S01]  /*1b80*/  UMOV UR10, UR34 ;  /* 0x00000022000a7c82 */ /* 0x000fe20008000000 */
[----:B------:R-:W-:Y:S01]  /*1b90*/  UMOV UR12, UR36 ;  /* 0x00000024000c7c82 */ /* 0x000fe20008000000 */
[----:B------:R-:W-:Y:S01]  /*1ba0*/  UMOV UR9, UR33 ;  /* 0x0000002100097c82 */ /* 0x000fe20008000000 */
[----:B------:R-:W-:Y:S01]  /*1bb0*/  UMOV UR23, UR5 ;  /* 0x0000000500177c82 */ /* 0x000fe20008000000 */
[----:B------:R-:W-:-:S03]  /*1bc0*/  UMOV UR17, UR13 ;  /* 0x0000000d00117c82 */ /* 0x000fc60008000000 */
[----:B------:R4:W-:Y:S01]  /*1bd0*/  UTMALDG.3D.2CTA [UR8], [UR26], desc[UR18] ;  /* 0x000012081a0075b4 */ /* 0x0009e20008211000 */
[----:B--2---:R-:W-:Y:S01]  /*1be0*/  UIADD3 UR34, UPT, UPT, UR34, 0x40, URZ ;  /* 0x0000004022227890 */ /* 0x004fe2000fffe0ff */
[----:B------:R-:W-:Y:S11]  /*1bf0*/  BRA.U UP2, `(.L_x_31) ;  /* 0xfffffffd024c7547 */ /* 0x000ff6000b83ffff */
.L_x_25:
[----:B----4-:R-:W-:Y:S01]  /*1c00*/  ULEA UR8, UR13, UR4, 0x3 ;  /* 0x000000040d087291 */ /* 0x010fe2000f8e18ff */
[----:B-1----:R-:W-:Y:S01]  /*1c10*/  SHF.L.U32 R2, R15, 0x1f, RZ ;  /* 0x0000001f0f027819 */ /* 0x002fe200000006ff */
[----:B------:R-:W-:Y:S01]  /*1c20*/  @!P1 SYNCS.ARRIVE.TRANS64.A1T0 RZ, [UR4+0x48], RZ ;  /* 0x000048ffffff99a7 */ /* 0x000fe20008100004 */
[----:B------:R-:W-:-:S06]  /*1c30*/  UISETP.GT.AND UP0, UPT, UR22, UR21, UPT ;  /* 0x000000151600728c */ /* 0x000fcc000bf04270 */
[----:B--2---:R1:W2:Y:S03]  /*1c40*/  SYNCS.PHASECHK.TRANS64.TRYWAIT P0, [UR8+0x18], R2 ;  /* 0x00001802ff0075a7 */ /* 0x0042a60008001108 */
[----:B------:R-:W-:Y:S05]  /*1c50*/  BRA.U !UP0, `(.L_x_32) ;  /* 0x0000000108c07547 */ /* 0x000fea000b800000 */
[----:B------:R-:W-:Y:S01]  /*1c60*/  UIADD3 UR26, UPT, UPT, UR14, UR23, URZ ;  /* 0x000000170e1a7290 */ /* 0x000fe2000fffe0ff */
[----:B------:R-:W-:-:S11]  /*1c70*/  UMOV UR27, UR13 ;  /* 0x0000000d001b7c82 */ /* 0x000fd60008000000 */
.L_x_38:
[----:B------:R-:W-:Y:S01]  /*1c80*/  ULEA UR17, UR27, UR4, 0x3 ;  /* 0x000000041b117291 */ /* 0x000fe2000f8e18ff */
[----:B--2---:R-:W-:Y:S01]  /*1c90*/  @P5 MOV R3, 0x5000 ;  /* 0x0000500000035802 */ /* 0x004fe20000000f00 */
[----:B-12---:R-:W-:Y:S10]  /*1ca0*/  @P0 BRA `(.L_x_33) ;  /* 0x00000000000c0947 */ /* 0x006ff40003800000 */
[----:B------:R-:W-:-:S04]  /*1cb0*/  SHF.L.U32 R5, R15, 0x1f, RZ ;  /* 0x0000001f0f057819 */ /* 0x000fc800000006ff */
[----:B------:R-:W2:Y:S02]  /*1cc0*/  SYNCS.PHASECHK.TRANS64.TRYWAIT P0, [UR17+0x18], R5 ;  /* 0x00001805ff0075a7 */ /* 0x000ea40008001111 */
[----:B--2---:R-:W-:Y:S05]  /*1cd0*/  @!P0 BRA `(.L_x_34) ;  /* 0x0000005000cc8947 */ /* 0x004fea0003800000 */
.L_x_33:
[----:B------:R2:W-:Y:S01]  /*1ce0*/  @P5 SYNCS.ARRIVE.TRANS64 RZ, [UR17], R3 ;  /* 0x00000003ffff59a7 */ /* 0x0005e20008000011 */
[----:B------:R-:W-:-:S04]  /*1cf0*/  ULOP3.LUT UR8, UR7, 0x2, URZ, 0xfc, !UPT ;  /* 0x0000000207087892 */ /* 0x000fc8000f8efcff */
[----:B------:R-:W-:-:S09]  /*1d00*/  UISETP.NE.AND UP0, UPT, UR8, 0x2, UPT ;  /* 0x000000020800788c */ /* 0x000fd2000bf05270 */
[----:B------:R-:W-:Y:S05]  /*1d10*/  BRA.U UP0, `(.L_x_35) ;  /* 0x0000000100047547 */ /* 0x000fea000b800000 */
[----:B------:R-:W-:Y:S05]  /*1d20*/  BPT.TRAP 0x1 ;  /* 0x000000040000795c */ /* 0x000fea0000300000 */
.L_x_35:
[----:B------:R-:W-:Y:S04]  /*1d30*/  BSSY.RECONVERGENT B0, `(.L_x_36) ;  /* 0x0000003000007945 */ /* 0x000fe80003800200 */
[----:B------:R-:W-:Y:S05]  /*1d40*/  @!P4 BRA `(.L_x_37) ;  /* 0x000000000004c947 */ /* 0x000fea0003800000 */
[----:B------:R-:W-:Y:S05]  /*1d50*/  BPT.TRAP 0x1 ;  /* 0x000000040000795c */ /* 0x000fea0000300000 */
.L_x_37:
[----:B------:R-:W-:Y:S05]  /*1d60*/  BSYNC.RECONVERGENT B0 ;  /* 0x0000000000007941 */ /* 0x000fea0003800200 */
.L_x_36:
        /* <DEDUP_REMOVED lines=9> */
[----:B------:R-:W-:Y:S02]  /*1e00*/  USHF.L.U32 UR18, UR23, 0x6, URZ ;  /* 0x0000000617127899 */ /* 0x000fe400080006ff */
[----:B------:R-:W-:Y:S01]  /*1e10*/  ULOP3.LUT UR17, UR17, 0xfefffff8, URZ, 0xc0, !UPT ;  /* 0xfefffff811117892 */ /* 0x000fe2000f8ec0ff */
[----:B-1----:R-:W-:Y:S01]  /*1e20*/  SHF.L.U32 R2, R15, 0x1f, RZ ;  /* 0x0000001f0f027819 */ /* 0x002fe200000006ff */
[----:B------:R-:W-:Y:S02]  /*1e30*/  UIADD3 UR16, UPT, UPT, UR16, 0x4400, URZ ;  /* 0x0000440010107890 */ /* 0x000fe4000fffe0ff */
[----:B------:R-:W-:Y:S01]  /*1e40*/  UIADD3.X UR33, UPT, UPT, URZ, UR25, URZ, UP1, !UPT ;  /* 0x00000019ff217290 */ /* 0x000fe20008ffe4ff */
[----:B------:R4:W1:Y:S01]  /*1e50*/  SYNCS.PHASECHK.TRANS64.TRYWAIT P0, [UR8+0x18], R2 ;  /* 0x00001802ff0075a7 */ /* 0x0008620008001108 */
[----:B------:R-:W-:-:S02]  /*1e60*/  ULEA UR8, UR27, UR4, 0xb ;  /* 0x000000041b087291 */ /* 0x000fc4000f8e58ff */
[----:B------:R-:W-:Y:S02]  /*1e70*/  UIADD3.X UR31, UPT, UPT, URZ, UR25, URZ, UP0, !UPT ;  /* 0x00000019ff1f7290 */ /* 0x000fe400087fe4ff */
[----:B------:R-:W-:Y:S01]  /*1e80*/  UIADD3 UR8, UPT, UPT, UR8, 0xa400, URZ ;  /* 0x0000a40008087890 */ /* 0x000fe2000fffe0ff */
[----:B------:R-:W-:Y:S01]  /*1e90*/  UMOV UR28, 0x0 ;  /* 0x00000000001c7882 */ /* 0x000fe20000000000 */
[----:B------:R-:W-:Y:S01]  /*1ea0*/  UMOV UR29, 0x10000000 ;  /* 0x10000000001d7882 */ /* 0x000fe20000000000 */
[----:B------:R-:W-:Y:S01]  /*1eb0*/  UMOV UR19, UR35 ;  /* 0x0000002300137c82 */ /* 0x000fe20008000000 */
[----:B------:R-:W-:Y:S01]  /*1ec0*/  UMOV UR20, UR36 ;  /* 0x0000002400147c82 */ /* 0x000fe20008000000 */
[----:B------:R-:W-:Y:S01]  /*1ed0*/  UMOV UR12, UR36 ;  /* 0x00000024000c7c82 */ /* 0x000fe20008000000 */
[----:B------:R-:W-:Y:S01]  /*1ee0*/  UMOV UR9, UR17 ;  /* 0x0000001100097c82 */ /* 0x000fe20008000000 */
[----:B------:R-:W-:Y:S01]  /*1ef0*/  UMOV UR10, UR18 ;  /* 0x00000012000a7c82 */ /* 0x000fe20008000000 */
[----:B------:R4:W-:Y:S01]  /*1f00*/  UTMALDG.3D.2CTA [UR16], [UR32], desc[UR28] ;  /* 0x00001c10200075b4 */ /* 0x0009e20008211000 */
[----:B------:R-:W-:Y:S01]  /*1f10*/  UIADD3 UR23, UPT, UPT, UR23, 0x1, URZ ;  /* 0x0000000117177890 */ /* 0x000fe2000fffe0ff */
[----:B------:R-:W-:-:S03]  /*1f20*/  UMOV UR27, UR13 ;  /* 0x0000000d001b7c82 */ /* 0x000fc60008000000 */
[----:B------:R-:W-:Y:S01]  /*1f30*/  UISETP.NE.AND UP0, UPT, UR23, UR26, UPT ;  /* 0x0000001a1700728c */ /* 0x000fe2000bf05270 */
[----:B------:R4:W-:Y:S08]  /*1f40*/  UTMALDG.3D.2CTA [UR8], [UR30], desc[UR28] ;  /* 0x00001c081e0075b4 */ /* 0x0009f00008211000 */
[----:B----4-:R-:W-:Y:S05]  /*1f50*/  BRA.U UP0, `(.L_x_38) ;  /* 0xfffffffd00487547 */ /* 0x010fea000b83ffff */
.L_x_32:
[C---:B-1----:R-:W-:Y:S01]  /*1f60*/  LEA R2, R14.reuse, UR4, 0x3 ;  /* 0x000000040e027c11 */ /* 0x042fe2000f8e18ff */
[----:B------:R-:W-:Y:S01]  /*1f70*/  NOP ;  /* 0x0000000000007918 */ /* 0x000fe20000000000 */
[----:B--2---:R-:W-:Y:S02]  /*1f80*/  SHF.L.U32 R3, R13, 0x1f, RZ ;  /* 0x0000001f0d037819 */ /* 0x004fe400000006ff */
[----:B------:R-:W-:Y:S02]  /*1f90*/  LEA R4, R14, UR4, 0x4 ;  /* 0x000000040e047c11 */ /* 0x000fe4000f8e20ff */
[----:B------:R-:W1:Y:S02]  /*1fa0*/  SYNCS.PHASECHK.TRANS64.TRYWAIT P0, [R2+URZ+0x50], R3 ;  /* 0x00005003020075a7 */ /* 0x000e6400080011ff */
[----:B-1----:R-:W-:Y:S05]  /*1fb0*/  @!P0 BRA `(.L_x_39) ;  /* 0x00000050002c8947 */ /* 0x002fea0003800000 */
.L_x_115:
[----:B------:R-:W2:Y:S01]  /*1fc0*/  LDS.128 R4, [R4+0xe0] ;  /* 0x0000e00004047984 */ /* 0x000ea20000000c00 */
[----:B------:R-:W-:Y:S01]  /*1fd0*/  ISETP.GE.AND P0, PT, R72, 0x1, PT ;  /* 0x000000014800780c */ /* 0x000fe20003f06270 */
[----:B-1----:R-:W-:Y:S01]  /*1fe0*/  VIADD R2, R2, 0x60 ;  /* 0x0000006002027836 */ /* 0x002fe20000000000 */
[----:B------:R-:W-:Y:S01]  /*1ff0*/  @!PT LDS RZ, [RZ] ;  /* 0x00000000fffff984 */ /* 0x000fe20000000800 */
[----:B------:R-:W-:Y:S01]  /*2000*/  @!PT LDS RZ, [RZ] ;  /* 0x00000000fffff984 */ /* 0x000fe20000000800 */
[----:B------:R-:W-:Y:S01]  /*2010*/  @!PT LDS RZ, [RZ] ;  /* 0x00000000fffff984 */ /* 0x000fe20000000800 */
[----:B------:R-:W-:Y:S01]  /*2020*/  @!PT LDS RZ, [RZ] ;  /* 0x00000000fffff984 */ /* 0x000fe20000000800 */
[----:B------:R1:W-:Y:S06]  /*2030*/  MEMBAR.ALL.CTA ;  /* 0x0000000000007992 */ /* 0x0003ec0000008000 */
[----:B-1----:R-:W1:Y:S01]  /*2040*/  FENCE.VIEW.ASYNC.S ;  /* 0x00000000000073c6 */ /* 0x002e620000000000 */
[----:B------:R-:W-:-:S04]  /*2050*/  PRMT R2, RZ, 0x654, R2 ;  /* 0x00000654ff027816 */ /* 0x000fc80000000002 */
[----:B-1----:R1:W-:Y:S01]  /*2060*/  SYNCS.ARRIVE.TRANS64.RED.A1T0 RZ, [R2+URZ], RZ ;  /* 0x000000ff02ff79a7 */ /* 0x0023e200081004ff */
[----:B--2---:R-:W-:-:S13]  /*2070*/  LOP3.LUT P2, RZ, R6, 0x1, RZ, 0xc0, !PT ;  /* 0x0000000106ff7812 */ /* 0x004fda000784c0ff */
[----:B------:R-:W-:Y:S01]  /*2080*/  @P2 SHF.R.U32.HI R3, RZ, 0x10, R5 ;  /* 0x00000010ff032819 */ /* 0x000fe20000011605 */
[----:B------:R-:W-:Y:S01]  /*2090*/  VOTEU.ANY UP0, P2 ;  /* 0x0000000000ff7886 */ /* 0x000fe20001000100 */
[----:B------:R-:W-:Y:S02]  /*20a0*/  @P2 MOV R11, R4 ;  /* 0x00000004000b2202 */ /* 0x000fe40000000f00 */
[----:B------:R-:W-:Y:S02]  /*20b0*/  @P2 R2UR.BROADCAST UR8, R3 ;  /* 0x00000000030822ca */ /* 0x000fe400008e0000 */
[----:B------:R-:W-:-:S11]  /*20c0*/  @P2 LOP3.LUT R8, R5, 0xffff, RZ, 0xc0, !PT ;  /* 0x0000ffff05082812 */ /* 0x000fd600078ec0ff */
[----:B------:R-:W-:Y:S01]  /*20d0*/  @UP0 UMOV UR36, UR8 ;  /* 0x0000000800240c82 */ /* 0x000fe20008000000 */
[----:B-1----:R-:W-:Y:S05]  /*20e0*/  @!P0 BRA `(.L_x_40) ;  /* 0x0000000000b88947 */ /* 0x002fea0003800000 */
[----:B------:R-:W3:Y:S01]  /*20f0*/  LDC.64 R4, c[0x0][0xb18] ;  /* 0x0002c600ff047b82 */ /* 0x000ee20000000a00 */
[----:B------:R-:W-:-:S07]  /*2100*/  ISETP.NE.AND P3, PT, R72, 0x1, PT ;  /* 0x000000014800780c */ /* 0x000fce0003f65270 */
[----:B------:R-:W1:Y:S08]  /*2110*/  LDC.64 R6, c[0x0][0xb10] ;  /* 0x0002c400ff067b82 */ /* 0x000e700000000a00 */
[----:B------:R-:W2:Y:S08]  /*2120*/  LDC R18, c[0x0][0xb20] ;  /* 0x0002c800ff127b82 */ /* 0x000eb00000000800 */
[----:B------:R-:W4:Y:S01]  /*2130*/  LDC R20, c[0x0][0xb0c] ;  /* 0x0002c300ff147b82 */ /* 0x000f220000000800 */
[----:B---3--:R-:W-:Y:S01]  /*2140*/  IMAD.HI.U32 R19, R0, R5, RZ ;  /* 0x0000000500137227 */ /* 0x008fe200078e00ff */
[----:B------:R-:W-:-:S03]  /*2150*/  ISETP.NE.AND P0, PT, R4, 0x1, PT ;  /* 0x000000010400780c */ /* 0x000fc60003f05270 */
[----:B------:R-:W-:-:S03]  /*2160*/  IMAD.HI.U32 R5, R8, R5, RZ ;  /* 0x0000000508057227 */ /* 0x000fc600078e00ff */
[----:B------:R-:W3:Y:S01]  /*2170*/  LDC.64 R2, c[0x0][0xb28] ;  /* 0x0002ca00ff027b82 */ /* 0x000ee20000000a00 */
[----:B-1----:R-:W-:-:S04]  /*2180*/  IMAD.HI.U32 R22, R9, R6, RZ ;  /* 0x0000000609167227 */ /* 0x002fc800078e00ff */
[----:B------:R-:W-:Y:S01]  /*2190*/  IMAD.HI.U32 R24, R11, R6, RZ ;  /* 0x000000060b187227 */ /* 0x000fe200078e00ff */
[----:B------:R-:W-:Y:S02]  /*21a0*/  SHF.R.U32.HI R22, RZ, R7, R22 ;  /* 0x00000007ff167219 */ /* 0x000fe40000011616 */
[-C--:B--2---:R-:W-:Y:S02]  /*21b0*/  SHF.R.U32.HI R19, RZ, R18.reuse, R19 ;  /* 0x00000012ff137219 */ /* 0x084fe40000011613 */
[----:B------:R-:W-:Y:S02]  /*21c0*/  SHF.R.U32.HI R5, RZ, R18, R5 ;  /* 0x00000012ff057219 */ /* 0x000fe40000011605 */
[----:B------:R-:W-:Y:S02]  /*21d0*/  SEL R19, R0, R19, !P0 ;  /* 0x0000001300137207 */ /* 0x000fe40004000000 */
[----:B------:R-:W-:Y:S02]  /*21e0*/  SHF.R.U32.HI R24, RZ, R7, R24 ;  /* 0x00000007ff187219 */ /* 0x000fe40000011618 */
[----:B----4-:R-:W-:-:S02]  /*21f0*/  ISETP.NE.AND P1, PT, R20, 0x1, PT ;  /* 0x000000011400780c */ /* 0x010fc40003f25270 */
[----:B------:R-:W-:Y:S02]  /*2200*/  SEL R5, R8, R5, !P0 ;  /* 0x0000000508057207 */ /* 0x000fe40004000000 */
[----:B------:R-:W-:Y:S02]  /*2210*/  SEL R21, R9, R22, !P1 ;  /* 0x0000001609157207 */ /* 0x000fe40004800000 */
[----:B------:R-:W-:Y:S01]  /*2220*/  SEL R7, R11, R24, !P1 ;  /* 0x000000180b077207 */ /* 0x000fe20004800000 */
[----:B---3--:R-:W-:-:S04]  /*2230*/  IMAD.HI.U32 R22, R19, R2, RZ ;  /* 0x0000000213167227 */ /* 0x008fc800078e00ff */
[----:B------:R-:W-:Y:S01]  /*2240*/  IMAD.HI.U32 R6, R21, R2, RZ ;  /* 0x0000000215067227 */ /* 0x000fe200078e00ff */
[----:B------:R-:W-:-:S04]  /*2250*/  @P3 SHF.R.U32.HI R19, RZ, R3, R22 ;  /* 0x00000003ff133219 */ /* 0x000fc80000011616 */
[----:B------:R-:W-:Y:S01]  /*2260*/  @P3 SHF.R.U32.HI R21, RZ, R3, R6 ;  /* 0x00000003ff153219 */ /* 0x000fe20000011606 */
[----:B------:R-:W-:-:S04]  /*2270*/  IMAD R19, R72, R19, RZ ;  /* 0x0000001348137224 */ /* 0x000fc800078e02ff */
[----:B------:R-:W-:Y:S01]  /*2280*/  IMAD R6, R72, R21, RZ ;  /* 0x0000001548067224 */ /* 0x000fe200078e02ff */
[C---:B------:R-:W-:Y:S02]  /*2290*/  ISETP.GE.AND P0, PT, R5.reuse, R19, PT ;  /* 0x000000130500720c */ /* 0x040fe40003f06270 */
[----:B------:R-:W-:Y:S02]  /*22a0*/  IADD3 R19, PT, PT, -R5, RZ, RZ ;  /* 0x000000ff05137210 */ /* 0x000fe40007ffe1ff */
[----:B------:R-:W-:Y:S01]  /*22b0*/  ISETP.GE.OR P0, PT, R7, R6, P0 ;  /* 0x000000060700720c */ /* 0x000fe20000706670 */
[----:B------:R-:W-:-:S04]  /*22c0*/  IMAD.HI.U32 R6, R5, R2, RZ ;  /* 0x0000000205067227 */ /* 0x000fc800078e00ff */
[----:B------:R-:W-:Y:S01]  /*22d0*/  IMAD R8, R4, R19, R8 ;  /* 0x0000001304087224 */ /* 0x000fe200078e0208 */
[----:B------:R-:W-:-:S04]  /*22e0*/  SHF.R.U32.HI R6, RZ, R3, R6 ;  /* 0x00000003ff067219 */ /* 0x000fc80000011606 */
[----:B------:R-:W-:-:S03]  /*22f0*/  SEL R6, R5, R6, !P3 ;  /* 0x0000000605067207 */ /* 0x000fc60005800000 */
[----:B------:R-:W-:-:S04]  /*2300*/  @!P0 IMAD.HI.U32 R18, R7, R2, RZ ;  /* 0x0000000207128227 */ /* 0x000fc800078e00ff */
[----:B------:R-:W-:Y:S01]  /*2310*/  IMAD.MOV R2, RZ, RZ, -R6 ;  /* 0x000000ffff027224 */ /* 0x000fe200078e0a06 */
[----:B------:R-:W-:-:S03]  /*2320*/  @!P0 SHF.R.U32.HI R18, RZ, R3, R18 ;  /* 0x00000003ff128219 */ /* 0x000fc60000011612 */
[----:B------:R-:W-:Y:S01]  /*2330*/  IMAD R2, R72, R2, R5 ;  /* 0x0000000248027224 */ /* 0x000fe200078e0205 */
        /* <DEDUP_REMOVED lines=9> */
.L_x_40:
[----:B------:R-:W1:Y:S02]  /*23d0*/  LDCU UR8, c[0x0][0xb30] ;  /* 0x00016600ff0877ac */ /* 0x000e640008000800 */
[----:B-1----:R-:W-:-:S09]  /*23e0*/  UISETP.NE.AND UP0, UPT, UR8, 0x1, UPT ;  /* 0x000000010800788c */ /* 0x002fd2000bf05270 */
[----:B------:R-:W-:Y:S05]  /*23f0*/  BRA.U UP0, `(.L_x_41) ;  /* 0x0000000100407547 */ /* 0x000fea000b800000 */
[----:B------:R-:W1:Y:S08]  /*2400*/  LDC.64 R4, c[0x0][0xb10] ;  /* 0x0002c400ff047b82 */ /* 0x000e700000000a00 */
[----:B------:R-:W2:Y:S08]  /*2410*/  LDC.64 R2, c[0x0][0xb18] ;  /* 0x0002c600ff027b82 */ /* 0x000eb00000000a00 */
[----:B------:R-:W4:Y:S08]  /*2420*/  LDC R6, c[0x0][0xb20] ;  /* 0x0002c800ff067b82 */ /* 0x000f300000000800 */
[----:B------:R-:W3:Y:S01]  /*2430*/  LDC R18, c[0x0][0xb0c] ;  /* 0x0002c300ff127b82 */ /* 0x000ee20000000800 */
[----:B-1----:R-:W-:-:S05]  /*2440*/  IMAD.HI.U32 R4, R11, R4, RZ ;  /* 0x000000040b047227 */ /* 0x002fca00078e00ff */
[----:B------:R-:W-:Y:S01]  /*2450*/  SHF.R.U32.HI R4, RZ, R5, R4 ;  /* 0x00000005ff047219 */ /* 0x000fe20000011604 */
[----:B--2---:R-:W-:Y:S01]  /*2460*/  IMAD.HI.U32 R3, R8, R3, RZ ;  /* 0x0000000308037227 */ /* 0x004fe200078e00ff */
[----:B------:R-:W-:-:S04]  /*2470*/  ISETP.NE.AND P0, PT, R2, 0x1, PT ;  /* 0x000000010200780c */ /* 0x000fc80003f05270 */
[----:B----4-:R-:W-:-:S04]  /*2480*/  SHF.R.U32.HI R3, RZ, R6, R3 ;  /* 0x00000006ff037219 */ /* 0x010fc80000011603 */
[----:B------:R-:W-:Y:S02]  /*2490*/  SEL R3, R8, R3, !P0 ;  /* 0x0000000308037207 */ /* 0x000fe40004000000 */
[----:B---3--:R-:W-:-:S04]  /*24a0*/  ISETP.NE.AND P1, PT, R18, 0x1, PT ;  /* 0x000000011200780c */ /* 0x008fc80003f25270 */
[----:B------:R-:W-:-:S05]  /*24b0*/  SEL R4, R11, R4, !P1 ;  /* 0x000000040b047207 */ /* 0x000fca0004800000 */
[----:B------:R-:W-:Y:S02]  /*24c0*/  IMAD.IADD R5, R3, 0x1, -R4 ;  /* 0x0000000103057824 */ /* 0x000fe400078e0a04 */
[----:B------:R-:W-:Y:S02]  /*24d0*/  IMAD.IADD R3, R4, 0x1, -R3 ;  /* 0x0000000104037824 */ /* 0x000fe400078e0a03 */
[----:B------:R-:W-:Y:S02]  /*24e0*/  IMAD R11, R5, R18, R11 ;  /* 0x00000012050b7224 */ /* 0x000fe400078e020b */
[----:B------:R-:W-:-:S07]  /*24f0*/  IMAD R8, R3, R2, R8 ;  /* 0x0000000203087224 */ /* 0x000fce00078e0208 */
.L_x_41:
[----:B------:R-:W-:Y:S01]  /*2500*/  VIADD R14, R14, 0x1 ;  /* 0x000000010e0e7836 */ /* 0x000fe20000000000 */
[----:B------:R-:W-:Y:S01]  /*2510*/  PLOP3.LUT P1, PT, PT, PT, PT, 0x80, 0x8 ;  /* 0x000000000008781c */ /* 0x000fe20003f2f070 */
[----:B------:R-:W-:Y:S02]  /*2520*/  IMAD.IADD R155, R11, 0x1, R154 ;  /* 0x000000010b9b7824 */ /* 0x000fe400078e029a */
[----:B------:R-:W-:Y:S01]  /*2530*/  IMAD.IADD R164, R8, 0x1, R143 ;  /* 0x0000000108a47824 */ /* 0x000fe200078e028f */
[----:B------:R-:W-:-:S04]  /*2540*/  ISETP.NE.AND P0, PT, R14, 0x2, PT ;  /* 0x000000020e00780c */ /* 0x000fc80003f05270 */
[----:B------:R-:W-:Y:S02]  /*2550*/  SEL R2, RZ, 0x1, P0 ;  /* 0x00000001ff027807 */ /* 0x000fe40000000000 */
[----:B------:R-:W-:Y:S02]  /*2560*/  SEL R14, R14, RZ, P0 ;  /* 0x000000ff0e0e7207 */ /* 0x000fe40000000000 */
[----:B------:R-:W-:Y:S01]  /*2570*/  LOP3.LUT R13, R13, R2, RZ, 0x3c, !PT ;  /* 0x000000020d0d7212 */ /* 0x000fe200078e3cff */
[----:B------:R-:W-:Y:S06]  /*2580*/  @P2 BRA `(.L_x_42) ;  /* 0xfffffff000582947 */ /* 0x000fec000383ffff */
[----:B------:R-:W-:Y:S01]  /*2590*/  UIADD3 UR4, UPT, UPT, UR4, 0x18, URZ ;  /* 0x0000001804047890 */ /* 0x000fe2000fffe0ff */
[----:B------:R-:W-:-:S03]  /*25a0*/  SHF.L.U32 R3, R15, 0x1f, RZ ;  /* 0x0000001f0f037819 */ /* 0x000fc600000006ff */
[----:B------:R-:W-:-:S09]  /*25b0*/  ULEA UR5, UR13, UR4, 0x3 ;  /* 0x000000040d057291 */ /* 0x000fd2000f8e18ff */
[----:B------:R-:W1:Y:S02]  /*25c0*/  SYNCS.PHASECHK.TRANS64.TRYWAIT P0, [UR5], R3 ;  /* 0x00000003ff0075a7 */ /* 0x000e640008001105 */
[----:B-1----:R-:W-:Y:S05]  /*25d0*/  @!P0 BRA `(.L_x_43) ;  /* 0x0000004800b88947 */ /* 0x002fea0003800000 */
.L_x_117:
[----:B------:R-:W-:-:S04]  /*25e0*/  UIADD3 UR6, UPT, UPT, UR13, 0x1, URZ ;  /* 0x000000010d067890 */ /* 0x000fc8000fffe0ff */
[----:B------:R-:W-:-:S04]  /*25f0*/  UISETP.NE.AND UP0, UPT, UR6, 0x3, UPT ;  /* 0x000000030600788c */ /* 0x000fc8000bf05270 */
[----:B------:R-:W-:Y:S02]  /*2600*/  USEL UR7, URZ, 0x1, UP0 ;  /* 0x00000001ff077887 */ /* 0x000fe40008000000 */
[----:B------:R-:W-:-:S04]  /*2610*/  USEL UR6, UR6, URZ, UP0 ;  /* 0x000000ff06067287 */ /* 0x000fc80008000000 */
[----:B------:R-:W-:Y:S01]  /*2620*/  ULEA UR5, UR6, UR4, 0x3 ;  /* 0x0000000406057291 */ /* 0x000fe2000f8e18ff */
[----:B------:R-:W-:-:S04]  /*2630*/  LOP3.LUT R15, R15, UR7, RZ, 0x3c, !PT ;  /* 0x000000070f0f7c12 */ /* 0x000fc8000f8e3cff */
[----:B-1----:R-:W-:-:S04]  /*2640*/  SHF.L.U32 R3, R15, 0x1f, RZ ;  /* 0x0000001f0f037819 */ /* 0x002fc800000006ff */
[----:B------:R-:W1:Y:S02]  /*2650*/  SYNCS.PHASECHK.TRANS64.TRYWAIT P0, [UR5], R3 ;  /* 0x00000003ff0075a7 */ /* 0x000e640008001105 */
[----:B-1----:R-:W-:Y:S05]  /*2660*/  @!P0 BRA `(.L_x_44) ;  /* 0x0000004800ac8947 */ /* 0x002fea0003800000 */
.L_x_119:
[----:B------:R-:W-:-:S04]  /*2670*/  UIADD3 UR6, UPT, UPT, UR6, 0x1, URZ ;  /* 0x0000000106067890 */ /* 0x000fc8000fffe0ff */
[----:B------:R-:W-:-:S04]  /*2680*/  UISETP.NE.AND UP0, UPT, UR6, 0x3, UPT ;  /* 0x000000030600788c */ /* 0x000fc8000bf05270 */
[----:B------:R-:W-:Y:S02]  /*2690*/  USEL UR5, URZ, 0x1, UP0 ;  /* 0x00000001ff057887 */ /* 0x000fe40008000000 */
[----:B------:R-:W-:-:S04]  /*26a0*/  USEL UR6, UR6, URZ, UP0 ;  /* 0x000000ff06067287 */ /* 0x000fc80008000000 */
[----:B------:R-:W-:Y:S01]  /*26b0*/  ULEA UR6, UR6, UR4, 0x3 ;  /* 0x0000000406067291 */ /* 0x000fe2000f8e18ff */
[----:B-1----:R-:W-:-:S04]  /*26c0*/  LOP3.LUT R3, R15, UR5, RZ, 0x3c, !PT ;  /* 0x000000050f037c12 */ /* 0x002fc8000f8e3cff */
[----:B------:R-:W-:Y:S01]  /*26d0*/  SHF.L.U32 R3, R3, 0x1f, RZ ;  /* 0x0000001f03037819 */ /* 0x000fe200000006ff */
[----:B---3--:R-:W-:-:S07]  /*26e0*/  IMAD.U32 R0, RZ, RZ, UR6 ;  /* 0x00000006ff007e24 */ /* 0x008fce000f8e00ff */
.L_x_45:
[----:B-1----:R1:W2:Y:S02]  /*26f0*/  SYNCS.PHASECHK.TRANS64.TRYWAIT P0, [R0+URZ], R3 ;  /* 0x00000003000075a7 */ /* 0x0022a400080011ff */
[----:B--2---:R-:W-:Y:S05]  /*2700*/  @!P0 NANOSLEEP.SYNCS 0x989680 ;  /* 0x009896800000895d */ /* 0x004fea0003900000 */
[----:B------:R-:W2:Y:S02]  /*2710*/  @!P0 SYNCS.PHASECHK.TRANS64 P0, [R0+URZ], R3 ;  /* 0x00000003000085a7 */ /* 0x000ea400080010ff */
[----:B--2---:R-:W-:Y:S05]  /*2720*/  @P0 EXIT ;  /* 0x000000000000094d */ /* 0x004fea0003800000 */
[----:B------:R-:W-:Y:S05]  /*2730*/  BRA `(.L_x_45) ;  /* 0xfffffffc00ec7947 */ /* 0x000fea000383ffff */
.L_x_22:
[----:B------:R-:W-:-:S04]  /*2740*/  UISETP.NE.AND UP1, UPT, UR37, URZ, UPT ;  /* 0x000000ff2500728c */ /* 0x000fc8000bf25270 */
[----:B------:R-:W-:-:S09]  /*2750*/  UISETP.NE.OR UP1, UPT, UR10, 0x1, UP1 ;  /* 0x000000010a00788c */ /* 0x000fd20008f25670 */
[----:B------:R-:W-:Y:S05]  /*2760*/  BRA.U UP1, `(.L_x_46) ;  /* 0x00000005014c7547 */ /* 0x000fea000b800000 */
[----:B------:R-:W-:Y:S01]  /*2770*/  HFMA2 R11, -RZ, RZ, 0, 0 ;  /* 0x00000000ff0b7431 */ /* 0x000fe200000001ff */
[----:B------:R-:W-:Y:S01]  /*2780*/  ISETP.GE.U32.AND P2, PT, R10, 0x2, PT ;  /* 0x000000020a00780c */ /* 0x000fe20003f46070 */
[----:B------:R-:W-:Y:S01]  /*2790*/  IMAD.MOV.U32 R12, RZ, RZ, 0x1 ;  /* 0x00000001ff0c7424 */ /* 0x000fe200078e00ff */
[----:B------:R-:W-:Y:S01]  /*27a0*/  CS2R R8, SRZ ;  /* 0x0000000000087805 */ /* 0x000fe2000001ff00 */
[----:B------:R-:W-:Y:S01]  /*27b0*/  IMAD.MOV.U32 R3, RZ, RZ, RZ ;  /* 0x000000ffff037224 */ /* 0x000fe200078e00ff */
[----:B------:R-:W-:Y:S01]  /*27c0*/  UMOV UR4, 0x400 ;  /* 0x0000040000047882 */ /* 0x000fe20000000000 */
[----:B------:R-:W-:Y:S01]  /*27d0*/  UMOV UR6, URZ ;  /* 0x000000ff00067c82 */ /* 0x000fe20008000000 */
[----:B------:R-:W-:-:S12]  /*27e0*/  ULEA UR37, UR37, UR4, 0x18 ;  /* 0x0000000425257291 */ /* 0x000fd8000f8ec0ff */
.L_x_50:
[----:B------:R-:W-:Y:S02]  /*27f0*/  LEA R0, R3, UR37, 0x3 ;  /* 0x0000002503007c11 */ /* 0x000fe4000f8e18ff */
[----:B------:R-:W-:-:S03]  /*2800*/  SHF.L.U32 R5, R8, 0x1f, RZ ;  /* 0x0000001f08057819 */ /* 0x000fc600000006ff */
[----:B------:R-:W-:Y:S01]  /*2810*/  VIADD R4, R0, 0xc0 ;  /* 0x000000c000047836 */ /* 0x000fe20000000000 */
[----:B------:R-:W1:Y:S02]  /*2820*/  SYNCS.PHASECHK.TRANS64.TRYWAIT P0, [R0+URZ+0xb0], R5 ;  /* 0x0000b005000075a7 */ /* 0x000e6400080011ff */
[----:B-1----:R-:W-:Y:S05]  /*2830*/  @!P0 BRA `(.L_x_47) ;  /* 0x0000004800508947 */ /* 0x002fea0003800000 */
.L_x_120:
[----:B------:R-:W-:Y:S01]  /*2840*/  ULEA UR5, UR6, UR37, 0x3 ;  /* 0x0000002506057291 */ /* 0x000fe2000f8e18ff */
[----:B------:R-:W-:Y:S01]  /*2850*/  PRMT R4, RZ, 0x654, R4 ;  /* 0x00000654ff047816 */ /* 0x000fe20000000004 */
[----:B-1----:R-:W-:Y:S01]  /*2860*/  @!P2 IMAD.MOV.U32 R5, RZ, RZ, 0x10 ;  /* 0x00000010ff05a424 */ /* 0x002fe200078e00ff */
[----:B------:R-:W-:Y:S01]  /*2870*/  SHF.L.U32 R7, R12, 0x1f, RZ ;  /* 0x0000001f0c077819 */ /* 0x000fe200000006ff */
[----:B------:R-:W-:Y:S01]  /*2880*/  UIADD3 UR4, UPT, UPT, UR5, 0x50, URZ ;  /* 0x0000005005047890 */ /* 0x000fe2000fffe0ff */
[----:B------:R1:W-:Y:S05]  /*2890*/  SYNCS.ARRIVE.TRANS64.RED.A1T0 RZ, [R4+URZ], RZ ;  /* 0x000000ff04ff79a7 */ /* 0x0003ea00081004ff */
[----:B------:R-:W-:Y:S01]  /*28a0*/  IMAD.U32 R13, RZ, RZ, UR4 ;  /* 0x00000004ff0d7e24 */ /* 0x000fe2000f8e00ff */
[----:B------:R-:W2:Y:S04]  /*28b0*/  SYNCS.PHASECHK.TRANS64.TRYWAIT P0, [UR5+0x60], R7 ;  /* 0x00006007ff0075a7 */ /* 0x000ea80008001105 */
[----:B------:R-:W-:Y:S01]  /*28c0*/  PRMT R13, R10, 0x654, R13 ;  /* 0x000006540a0d7816 */ /* 0x000fe2000000000d */
[----:B-12---:R-:W-:Y:S06]  /*28d0*/  @!P0 BRA `(.L_x_48) ;  /* 0x00000048003c8947 */ /* 0x006fec0003800000 */
.L_x_122:
[----:B------:R-:W-:Y:S01]  /*28e0*/  ULEA UR4, UR6, UR37, 0x4 ;  /* 0x0000002506047291 */ /* 0x000fe2000f8e20ff */
[----:B------:R-:W-:Y:S01]  /*28f0*/  SEL R2, R13, R2, !P2 ;  /* 0x000000020d027207 */ /* 0x000fe20005000000 */
[----:B------:R-:W-:Y:S01]  /*2900*/  UIADD3 UR5, UPT, UPT, UR5, 0x50, URZ ;  /* 0x0000005005057890 */ /* 0x000fe2000fffe0ff */
[----:B-1----:R-:W-:Y:S01]  /*2910*/  LEA R0, R11, UR37, 0x3 ;  /* 0x000000250b007c11 */ /* 0x002fe2000f8e18ff */
[----:B------:R-:W-:Y:S01]  /*2920*/  UIADD3 UR4, UPT, UPT, UR4, 0xe0, URZ ;  /* 0x000000e004047890 */ /* 0x000fe2000fffe0ff */
[----:B------:R1:W-:Y:S01]  /*2930*/  @!P2 SYNCS.ARRIVE.TRANS64.RED RZ, [R2+URZ], R5 ;  /* 0x0000000502ffa9a7 */ /* 0x0003e200080004ff */
[----:B------:R-:W-:Y:S01]  /*2940*/  UIADD3 UR6, UPT, UPT, UR6, 0x1, URZ ;  /* 0x0000000106067890 */ /* 0x000fe2000fffe0ff */
[----:B------:R-:W-:-:S03]  /*2950*/  VIADD R3, R3, 0x1 ;  /* 0x0000000103037836 */ /* 0x000fc60000000000 */
[----:B------:R-:W-:Y:S02]  /*2960*/  UISETP.NE.AND UP0, UPT, UR6, 0x2, UPT ;  /* 0x000000020600788c */ /* 0x000fe4000bf05270 */
[----:B------:R-:W-:Y:S01]  /*2970*/  ISETP.NE.AND P0, PT, R3, 0x2, PT ;  /* 0x000000020300780c */ /* 0x000fe20003f05270 */
[----:B------:R-:W-:Y:S06]  /*2980*/  UGETNEXTWORKID.BROADCAST [UR4], [UR5] ;  /* 0x00000000040073ca */ /* 0x000fec0008000100 */
[----:B------:R-:W-:Y:S02]  /*2990*/  USEL UR4, URZ, 0x1, UP0 ;  /* 0x00000001ff047887 */ /* 0x000fe40008000000 */
[----:B------:R-:W-:-:S04]  /*29a0*/  USEL UR6, UR6, URZ, UP0 ;  /* 0x000000ff06067287 */ /* 0x000fc80008000000 */
[----:B------:R-:W-:Y:S02]  /*29b0*/  LOP3.LUT R12, R12, UR4, RZ, 0x3c, !PT ;  /* 0x000000040c0c7c12 */ /* 0x000fe4000f8e3cff */
[----:B-1----:R-:W-:-:S04]  /*29c0*/  SHF.L.U32 R5, R9, 0x1f, RZ ;  /* 0x0000001f09057819 */ /* 0x002fc800000006ff */
[----:B------:R-:W1:Y:S02]  /*29d0*/  SYNCS.PHASECHK.TRANS64.TRYWAIT P1, [R0+URZ+0x50], R5 ;  /* 0x00005005000075a7 */ /* 0x000e6400080211ff */
[----:B-1----:R-:W-:Y:S05]  /*29e0*/  @!P1 BRA `(.L_x_49) ;  /* 0x0000004800109947 */ /* 0x002fea0003800000 */
.L_x_123:
[----:B------:R-:W-:Y:S01]  /*29f0*/  LEA R4, R11, UR37, 0x4 ;  /* 0x000000250b047c11 */ /* 0x000fe2000f8e20ff */
[----:B-1----:R-:W-:Y:S01]  /*2a00*/  VIADD R0, R0, 0x60 ;  /* 0x0000006000007836 */ /* 0x002fe20000000000 */
[----:B------:R-:W-:Y:S01]  /*2a10*/  SEL R3, R3, RZ, P0 ;  /* 0x000000ff03037207 */ /* 0x000fe20000000000 */
[----:B------:R-:W-:-:S03]  /*2a20*/  VIADD R11, R11, 0x1 ;  /* 0x000000010b0b7836 */ /* 0x000fc60000000000 */
[----:B------:R-:W1:Y:S01]  /*2a30*/  LDS.128 R4, [R4+0xe0] ;  /* 0x0000e00004047984 */ /* 0x000e620000000c00 */
[----:B------:R-:W-:Y:S02]  /*2a40*/  PRMT R0, RZ, 0x654, R0 ;  /* 0x00000654ff007816 */ /* 0x000fe40000000000 */
[C---:B------:R-:W-:Y:S01]  /*2a50*/  ISETP.NE.AND P1, PT, R11.reuse, 0x2, PT ;  /* 0x000000020b00780c */ /* 0x040fe20003f25270 */
[----:B------:R-:W-:Y:S01]  /*2a60*/  @!PT LDS RZ, [RZ] ;  /* 0x00000000fffff984 */ /* 0x000fe20000000800 */
[----:B------:R-:W-:Y:S01]  /*2a70*/  @!PT LDS RZ, [RZ] ;  /* 0x00000000fffff984 */ /* 0x000fe20000000800 */
[----:B------:R-:W-:Y:S01]  /*2a80*/  @!PT LDS RZ, [RZ] ;  /* 0x00000000fffff984 */ /* 0x000fe20000000800 */
[----:B------:R-:W-:Y:S01]  /*2a90*/  @!PT LDS RZ, [RZ] ;  /* 0x00000000fffff984 */ /* 0x000fe20000000800 */
[----:B------:R2:W-:Y:S06]  /*2aa0*/  MEMBAR.ALL.CTA ;  /* 0x0000000000007992 */ /* 0x0005ec0000008000 */
[----:B--2---:R-:W2:Y:S01]  /*2ab0*/  FENCE.VIEW.ASYNC.S ;  /* 0x00000000000073c6 */ /* 0x004ea20000000000 */
[----:B------:R-:W-:Y:S01]  /*2ac0*/  SEL R11, R11, RZ, P1 ;  /* 0x000000ff0b0b7207 */ /* 0x000fe20000800000 */
[----:B--2---:R2:W-:Y:S01]  /*2ad0*/  SYNCS.ARRIVE.TRANS64.RED.A1T0 RZ, [R0+URZ], RZ ;  /* 0x000000ff00ff79a7 */ /* 0x0045e200081004ff */
[----:B-1----:R-:W-:-:S02]  /*2ae0*/  LOP3.LUT P3, RZ, R6, 0x1, RZ, 0xc0, !PT ;  /* 0x0000000106ff7812 */ /* 0x002fc4000786c0ff */
[----:B------:R-:W-:-:S04]  /*2af0*/  SEL R5, RZ, 0x1, P0 ;  /* 0x00000001ff057807 */ /* 0x000fc80000000000 */
[----:B------:R-:W-:Y:S02]  /*2b00*/  LOP3.LUT R8, R8, R5, RZ, 0x3c, !PT ;  /* 0x0000000508087212 */ /* 0x000fe400078e3cff */
[----:B--2---:R-:W-:-:S04]  /*2b10*/  SEL R0, RZ, 0x1, P1 ;  /* 0x00000001ff007807 */ /* 0x004fc80000800000 */
[----:B------:R-:W-:Y:S01]  /*2b20*/  LOP3.LUT R9, R9, R0, RZ, 0x3c, !PT ;  /* 0x0000000009097212 */ /* 0x000fe200078e3cff */
[----:B------:R-:W-:Y:S06]  /*2b30*/  @P3 BRA `(.L_x_50) ;  /* 0xfffffffc002c3947 */ /* 0x000fec000383ffff */
[----:B------:R-:W-:Y:S01]  /*2b40*/  ULEA UR5, UR6, UR37, 0x3 ;  /* 0x0000002506057291 */ /* 0x000fe2000f8e18ff */
[----:B------:R-:W-:-:S08]  /*2b50*/  SHF.L.U32 R3, R12, 0x1f, RZ ;  /* 0x0000001f0c037819 */ /* 0x000fd000000006ff */
[----:B------:R-:W1:Y:S02]  /*2b60*/  SYNCS.PHASECHK.TRANS64 P0, [UR5+0x60], R3 ;  /* 0x00006003ff0075a7 */ /* 0x000e640008001005 */
[----:B-1----:R-:W-:Y:S05]  /*2b70*/  @P0 BRA `(.L_x_51) ;  /* 0x0000000000080947 */ /* 0x002fea0003800000 */
[----:B------:R-:W1:Y:S02]  /*2b80*/  SYNCS.PHASECHK.TRANS64.TRYWAIT P0, [UR5+0x60], R3 ;  /* 0x00006003ff0075a7 */ /* 0x000e640008001105 */
[----:B-1----:R-:W-:Y:S05]  /*2b90*/  @!P0 BRA `(.L_x_52) ;  /* 0x0000004400b88947 */ /* 0x002fea0003800000 */
.L_x_51:
[----:B------:R-:W-:-:S04]  /*2ba0*/  UIADD3 UR4, UPT, UPT, UR6, 0x1, URZ ;  /* 0x0000000106047890 */ /* 0x000fc8000fffe0ff */
[----:B------:R-:W-:-:S04]  /*2bb0*/  UISETP.NE.AND UP0, UPT, UR4, 0x2, UPT ;  /* 0x000000020400788c */ /* 0x000fc8000bf05270 */
[----:B------:R-:W-:Y:S02]  /*2bc0*/  USEL UR7, URZ, 0x1, UP0 ;  /* 0x00000001ff077887 */ /* 0x000fe40008000000 */
[----:B------:R-:W-:-:S04]  /*2bd0*/  USEL UR4, UR4, URZ, UP0 ;  /* 0x000000ff04047287 */ /* 0x000fc80008000000 */
[----:B------:R-:W-:Y:S01]  /*2be0*/  ULEA UR4, UR4, UR37, 0x3 ;  /* 0x0000002504047291 */ /* 0x000fe2000f8e18ff */
[----:B-1----:R-:W-:-:S04]  /*2bf0*/  LOP3.LUT R3, R12, UR7, RZ, 0x3c, !PT ;  /* 0x000000070c037c12 */ /* 0x002fc8000f8e3cff */
[----:B------:R-:W-:-:S04]  /*2c00*/  SHF.L.U32 R0, R3, 0x1f, RZ ;  /* 0x0000001f03007819 */ /* 0x000fc800000006ff */
[----:B------:R-:W1:Y:S02]  /*2c10*/  SYNCS.PHASECHK.TRANS64 P0, [UR4+0x60], R0 ;  /* 0x00006000ff0075a7 */ /* 0x000e640008001004 */
[----:B-1----:R-:W-:Y:S05]  /*2c20*/  @P0 EXIT ;  /* 0x000000000000094d */ /* 0x002fea0003800000 */
[----:B------:R-:W-:Y:S02]  /*2c30*/  SHF.L.U32 R3, R3, 0x1f, RZ ;  /* 0x0000001f03037819 */ /* 0x000fe400000006ff */
[----:B------:R-:W-:-:S07]  /*2c40*/  MOV R0, UR4 ;  /* 0x0000000400007c02 */ /* 0x000fce0008000f00 */
.L_x_53:
[----:B-1----:R1:W2:Y:S02]  /*2c50*/  SYNCS.PHASECHK.TRANS64.TRYWAIT P0, [R0+URZ+0x60], R3 ;  /* 0x00006003000075a7 */ /* 0x0022a400080011ff */
[----:B--2---:R-:W-:Y:S05]  /*2c60*/  @!P0 NANOSLEEP.SYNCS 0x989680 ;  /* 0x009896800000895d */ /* 0x004fea0003900000 */
[----:B------:R-:W2:Y:S02]  /*2c70*/  @!P0 SYNCS.PHASECHK.TRANS64 P0, [R0+URZ+0x60], R3 ;  /* 0x00006003000085a7 */ /* 0x000ea400080010ff */
[----:B--2---:R-:W-:Y:S05]  /*2c80*/  @P0 EXIT ;  /* 0x000000000000094d */ /* 0x004fea0003800000 */
[----:B------:R-:W-:Y:S05]  /*2c90*/  BRA `(.L_x_53) ;  /* 0xfffffffc00ec7947 */ /* 0x000fea000383ffff */
.L_x_46:
[----:B------:R-:W-:Y:S05]  /*2ca0*/  BRA.U UP4, `(.L_x_54) ;  /* 0x0000001104a07547 */ /* 0x000fea000b800000 */
[----:B------:R-:W-:Y:S01]  /*2cb0*/  UMOV UR6, 0x40 ;  /* 0x0000004000067882 */ /* 0x000fe20000000000 */
[----:B------:R-:W-:Y:S01]  /*2cc0*/  NOP ;  /* 0x0000000000007918 */ /* 0x000fe20000000000 */
[----:B------:R-:W-:Y:S01]  /*2cd0*/  ULEA UR6, UR37, UR6, 0x18 ;  /* 0x0000000625067291 */ /* 0x000fe2000f8ec0ff */
[----:B------:R-:W-:Y:S02]  /*2ce0*/  UMOV UR7, 0x400 ;  /* 0x0000040000077882 */ /* 0x000fe40000000000 */
[----:B------:R-:W-:-:S06]  /*2cf0*/  ULEA UR37, UR37, UR7, 0x18 ;  /* 0x0000000725257291 */ /* 0x000fcc000f8ec0ff */
[----:B------:R-:W1:Y:S02]  /*2d00*/  LDS.U8 R2, [UR6+0x1c] ;  /* 0x00001c06ff027984 */ /* 0x000e640008000000 */
[----:B-1----:R-:W-:-:S13]  /*2d10*/  ISETP.NE.AND P0, PT, R2, RZ, PT ;  /* 0x000000ff0200720c */ /* 0x002fda0003f05270 */
[----:B------:R-:W-:Y:S05]  /*2d20*/  @P0 BRA `(.L_x_55) ;  /* 0x0000000400080947 */ /* 0x000fea0003800000 */
[----:B------:R-:W-:Y:S02]  /*2d30*/  UISETP.NE.U32.AND UP0, UPT, UR5, 0x1, UPT ;  /* 0x000000010500788c */ /* 0x000fe4000bf05070 */
[----:B------:R-:W-:-:S07]  /*2d40*/  UIADD3 UR8, UPT, UPT, UR6, 0x8, URZ ;  /* 0x0000000806087890 */ /* 0x000fce000fffe0ff */
[----:B------:R-:W-:Y:S05]  /*2d50*/  BRA.U !UP0, `(.L_x_56) ;  /* 0x00000001089c7547 */ /* 0x000fea000b800000 */
[----:B------:R-:W-:Y:S01]  /*2d60*/  ELECT P0, URZ, PT ;  /* 0x0000000000ff782f */ /* 0x000fe20003800000 */
[----:B------:R-:W-:-:S12]  /*2d70*/  BSSY B0, `(.L_x_56) ;  /* 0x0000025000007945 */ /* 0x000fd80003800000 */
[----:B------:R-:W-:Y:S05]  /*2d80*/  @!P0 BRA `(.L_x_57) ;  /* 0x00000000008c8947 */ /* 0x000fea0003800000 */
[----:B------:R-:W-:-:S05]  /*2d90*/  UMOV UR7, 0x10 ;  /* 0x0000001000077882 */ /* 0x000fca0000000000 */
[----:B------:R-:W-:Y:S04]  /*2da0*/  DEPBAR.LE SB1, 0x36 ;  /* 0x00009d800000791a */ /* 0x000fe80000000000 */
[----:B------:R-:W1:Y:S02]  /*2db0*/  UTCATOMSWS.2CTA.FIND_AND_SET.ALIGN UP1, UR7, UR7 ;  /* 0x00000007000775e3 */ /* 0x000e640008220800 */
[----:B-1----:R-:W-:Y:S01]  /*2dc0*/  MOV R11, UR7 ;  /* 0x00000007000b7c02 */ /* 0x002fe20008000f00 */
[----:B------:R-:W-:Y:S06]  /*2dd0*/  BRA.U UP1, `(.L_x_58) ;  /* 0x0000000101187547 */ /* 0x000fec000b800000 */
.L_x_59:
[----:B------:R-:W-:Y:S05]  /*2de0*/  NANOSLEEP 0x64 ;  /* 0x000000640000795d */ /* 0x000fea0003800000 */
[----:B------:R-:W-:-:S05]  /*2df0*/  UMOV UR7, 0x10 ;  /* 0x0000001000077882 */ /* 0x000fca0000000000 */
[----:B------:R-:W-:Y:S04]  /*2e00*/  DEPBAR.LE SB1, 0x36 ;  /* 0x00009d800000791a */ /* 0x000fe80000000000 */
[----:B------:R-:W1:Y:S02]  /*2e10*/  UTCATOMSWS.2CTA.FIND_AND_SET.ALIGN UP1, UR7, UR7 ;  /* 0x00000007000775e3 */ /* 0x000e640008220800 */
[----:B-1----:R-:W-:Y:S01]  /*2e20*/  MOV R11, UR7 ;  /* 0x00000007000b7c02 */ /* 0x002fe20008000f00 */
[----:B------:R-:W-:Y:S05]  /*2e30*/  BRA.U !UP1, `(.L_x_59) ;  /* 0xfffffffd09e87547 */ /* 0x000fea000b83ffff */
.L_x_58:
[----:B------:R-:W1:Y:S01]  /*2e40*/  LDS R5, [UR6+0x10] ;  /* 0x00001006ff057984 */ /* 0x000e620008000800 */
[----:B------:R-:W-:Y:S01]  /*2e50*/  IMAD.U32 R3, RZ, RZ, UR37 ;  /* 0x00000025ff037e24 */ /* 0x000fe2000f8e00ff */
[----:B------:R-:W-:-:S03]  /*2e60*/  MOV R2, UR4 ;  /* 0x0000000400027c02 */ /* 0x000fc60008000f00 */
[----:B------:R-:W-:Y:S01]  /*2e70*/  VIADD R3, R3, 0x100 ;  /* 0x0000010003037836 */ /* 0x000fe20000000000 */
[----:B-1----:R-:W-:-:S04]  /*2e80*/  SHF.L.U32 R5, R5, 0x1f, RZ ;  /* 0x0000001f05057819 */ /* 0x002fc800000006ff */
[----:B------:R-:W1:Y:S02]  /*2e90*/  SYNCS.PHASECHK.TRANS64.TRYWAIT P0, [UR6+0x8], R5 ;  /* 0x00000805ff0075a7 */ /* 0x000e640008001106 */
[----:B-1----:R-:W-:Y:S05]  /*2ea0*/  @P0 BRA `(.L_x_60) ;  /* 0x0000000000080947 */ /* 0x002fea0003800000 */
[----:B------:R-:W1:Y:S02]  /*2eb0*/  SYNCS.PHASECHK.TRANS64.TRYWAIT P0, [UR6+0x8], R5 ;  /* 0x00000805ff0075a7 */ /* 0x000e640008001106 */
[----:B-1----:R-:W-:Y:S05]  /*2ec0*/  @!P0 BRA `(.L_x_61) ;  /* 0x0000004400048947 */ /* 0x002fea0003800000 */
.L_x_60:
[----:B-1----:R-:W-:Y:S01]  /*2ed0*/  HFMA2 R4, -RZ, RZ, 0, 5.9604644775390625e-08 ;  /* 0x00000001ff047431 */ /* 0x002fe200000001ff */
[----:B------:R-:W-:Y:S01]  /*2ee0*/  UPRMT UR7, UR4, 0x654, UR8 ;  /* 0x0000065404077896 */ /* 0x000fe20008000008 */
[----:B------:R-:W-:Y:S01]  /*2ef0*/  IMAD.MOV.U32 R6, RZ, RZ, 0xffff ;  /* 0x0000ffffff067424 */ /* 0x000fe200078e00ff */
[----:B------:R-:W-:Y:S01]  /*2f00*/  PRMT R2, R2, 0x654, R3 ;  /* 0x0000065402027816 */ /* 0x000fe20000000003 */
[----:B------:R-:W-:Y:S02]  /*2f10*/  IMAD.MOV.U32 R5, RZ, RZ, 0x4 ;  /* 0x00000004ff057424 */ /* 0x000fe400078e00ff */
[----:B------:R-:W-:Y:S01]  /*2f20*/  IMAD.SHL.U32 R9, R11, 0x20, RZ ;  /* 0x000000200b097824 */ /* 0x000fe200078e00ff */
[----:B------:R-:W-:Y:S02]  /*2f30*/  MOV R3, UR7 ;  /* 0x0000000700037c02 */ /* 0x000fe40008000f00 */
[-C--:B------:R-:W-:Y:S01]  /*2f40*/  SHF.L.U32 R7, R6, R11.reuse, RZ ;  /* 0x0000000b06077219 */ /* 0x080fe200000006ff */
[----:B------:R1:W-:Y:S01]  /*2f50*/  SYNCS.ARRIVE.TRANS64.RED RZ, [UR7], R5 ;  /* 0x00000005ffff79a7 */ /* 0x0003e20008000407 */
[----:B------:R-:W-:Y:S01]  /*2f60*/  SHF.L.U32 R6, R4, R11, RZ ;  /* 0x0000000b04067219 */ /* 0x000fe200000006ff */
[----:B------:R1:W-:Y:S04]  /*2f70*/  STS [UR37+0x100], R9 ;  /* 0x00010009ff007988 */ /* 0x0003e80008000825 */
[----:B------:R1:W-:Y:S04]  /*2f80*/  STAS [R2.64], R11 ;  /* 0x0000000b02007dbd */ /* 0x0003e8000c0008ff */
[----:B------:R1:W-:Y:S04]  /*2f90*/  ATOMS.OR RZ, [UR6+0x14], R7 ;  /* 0x00001407ffff798c */ /* 0x0003e8000b000006 */
[----:B------:R1:W-:Y:S04]  /*2fa0*/  ATOMS.OR RZ, [UR6+0x18], R6 ;  /* 0x00001806ffff798c */ /* 0x0003e8000b000006 */
[----:B------:R1:W-:Y:S02]  /*2fb0*/  ATOMS.XOR RZ, [UR6+0x10], R4 ;  /* 0x00001004ffff798c */ /* 0x0003e4000b800006 */
.L_x_57:
[----:B------:R-:W-:Y:S05]  /*2fc0*/  BSYNC B0 ;  /* 0x0000000000007941 */ /* 0x000fea0003800000 */
.L_x_56:
[----:B------:R-:W-:Y:S05]  /*2fd0*/  BRA.U UP0, `(.L_x_62) ;  /* 0x00000001006c7547 */ /* 0x000fea000b800000 */
[----:B------:R-:W-:-:S03]  /*2fe0*/  UMOV UR7, 0xffffffff ;  /* 0xffffffff00077882 */ /* 0x000fc60000000000 */
[----:B------:R-:W-:Y:S05]  /*2ff0*/  BRA.DIV UR7, `(.L_x_63) ;  /* 0x0000004207d07947 */ /* 0x000fea000b800000 */
[----:B------:R-:W-:-:S13]  /*3000*/  ELECT P6, URZ, PT ;  /* 0x0000000000ff782f */ /* 0x000fda00038c0000 */
.L_x_127:
[----:B------:R-:W-:Y:S05]  /*3010*/  @!P6 BRA `(.L_x_62) ;  /* 0x00000000005ce947 */ /* 0x000fea0003800000 */
[----:B-1----:R-:W1:Y:S02]  /*3020*/  LDS R3, [UR6+0x10] ;  /* 0x00001006ff037984 */ /* 0x002e640008000800 */
[----:B-1----:R-:W-:-:S04]  /*3030*/  SHF.L.U32 R3, R3, 0x1f, RZ ;  /* 0x0000001f03037819 */ /* 0x002fc800000006ff */
[----:B------:R-:W1:Y:S02]  /*3040*/  SYNCS.PHASECHK.TRANS64.TRYWAIT P0, [UR6+0x8], R3 ;  /* 0x00000803ff0075a7 */ /* 0x000e640008001106 */
[----:B-1----:R-:W-:Y:S05]  /*3050*/  @P0 BRA `(.L_x_64) ;  /* 0x0000000000080947 */ /* 0x002fea0003800000 */
[----:B------:R-:W1:Y:S02]  /*3060*/  SYNCS.PHASECHK.TRANS64.TRYWAIT P0, [UR6+0x8], R3 ;  /* 0x00000803ff0075a7 */ /* 0x000e640008001106 */
[----:B-1----:R-:W-:Y:S05]  /*3070*/  @!P0 BRA `(.L_x_65) ;  /* 0x0000004000d08947 */ /* 0x002fea0003800000 */
.L_x_64:
[----:B------:R-:W2:Y:S01]  /*3080*/  LDS R5, [UR37+0x100] ;  /* 0x00010025ff057984 */ /* 0x000ea20008000800 */
[----:B-1----:R-:W-:Y:S02]  /*3090*/  HFMA2 R2, -RZ, RZ, 0, 5.9604644775390625e-08 ;  /* 0x00000001ff027431 */ /* 0x002fe400000001ff */
[----:B------:R-:W-:Y:S01]  /*30a0*/  IMAD.MOV.U32 R3, RZ, RZ, 0xffff ;  /* 0x0000ffffff037424 */ /* 0x000fe200078e00ff */
[----:B------:R-:W-:Y:S01]  /*30b0*/  UPRMT UR7, UR4, 0x654, UR8 ;  /* 0x0000065404077896 */ /* 0x000fe20008000008 */
[----:B--2---:R-:W-:-:S03]  /*30c0*/  IMAD.SHL.U32 R4, R5, 0x20, RZ ;  /* 0x0000002005047824 */ /* 0x004fc600078e00ff */
[-C--:B------:R-:W-:Y:S02]  /*30d0*/  SHF.L.U32 R3, R3, R5.reuse, RZ ;  /* 0x0000000503037219 */ /* 0x080fe400000006ff */
[----:B------:R-:W-:Y:S01]  /*30e0*/  SHF.L.U32 R5, R2, R5, RZ ;  /* 0x0000000502057219 */ /* 0x000fe200000006ff */
[----:B------:R2:W-:Y:S04]  /*30f0*/  STS [UR37+0x100], R4 ;  /* 0x00010004ff007988 */ /* 0x0005e80008000825 */
[----:B------:R2:W-:Y:S04]  /*3100*/  ATOMS.OR RZ, [UR6+0x14], R3 ;  /* 0x00001403ffff798c */ /* 0x0005e8000b000006 */
[----:B------:R2:W-:Y:S01]  /*3110*/  ATOMS.OR RZ, [UR6+0x18], R5 ;  /* 0x00001805ffff798c */ /* 0x0005e2000b000006 */
[----:B------:R-:W-:Y:S03]  /*3120*/  SYNCS.ARRIVE.TRANS64.RED.A1T0 RZ, [UR7], RZ ;  /* 0x000000ffffff79a7 */ /* 0x000fe60008100407 */
[----:B------:R2:W-:Y:S01]  /*3130*/  ATOMS.XOR RZ, [UR6+0x10], R2 ;  /* 0x00001002ffff798c */ /* 0x0005e2000b800006 */
[----:B------:R-:W-:Y:S05]  /*3140*/  BRA `(.L_x_62) ;  /* 0x0000000000107947 */ /* 0x000fea0003800000 */
.L_x_55:
[----:B------:R-:W-:-:S05]  /*3150*/  MOV R2, 0xffffffff ;  /* 0xffffffff00027802 */ /* 0x000fca0000000f00 */
[----:B------:R1:W-:Y:S02]  /*3160*/  STS [UR37+0x100], R2 ;  /* 0x00010002ff007988 */ /* 0x0003e40008000825 */
[----:B-1----:R-:W-:Y:S02]  /*3170*/  MOV R2, 0x3190 ;  /* 0x0000319000027802 */ /* 0x002fe40000000f00 */
[----:B-----5:R-:W-:Y:S05]  /*3180*/  CALL.REL.NOINC `($__internal_1_$__cuda_sm10x_tcgen05_guardrail_trap_phase_invalid_during_alloc) ;  /* 0x0000004400d87944 */ /* 0x020fea0003c00000 */
.L_x_62:
[----:B------:R-:W-:Y:S05]  /*3190*/  WARPSYNC.ALL ;  /* 0x0000000000007948 */ /* 0x000fea0003800000 */
[----:B------:R-:W3:Y:S01]  /*31a0*/  S2UR UR8, SR_CgaCtaId ;  /* 0x00000000000879c3 */ /* 0x000ee20000008800 */
[----:B------:R-:W-:Y:S01]  /*31b0*/  UMOV UR6, 0x400 ;  /* 0x0000040000067882 */ /* 0x000fe20000000000 */
[----:B------:R-:W-:-:S06]  /*31c0*/  NOP ;  /* 0x0000000000007918 */ /* 0x000fcc0000000000 */
[----:B------:R-:W-:Y:S06]  /*31d0*/  BAR.ARV 0x6, 0xa0 ;  /* 0x0182800000007b1d */ /* 0x000fec0000002000 */
[----:B------:R-:W-:Y:S01]  /*31e0*/  LOP3.LUT R0, R0, 0xffff, RZ, 0xc0, !PT ;  /* 0x0000ffff00007812 */ /* 0x000fe200078ec0ff */
[----:B-1----:R-:W-:Y:S01]  /*31f0*/  IMAD.MOV.U32 R9, RZ, RZ, 0x1 ;  /* 0x00000001ff097424 */ /* 0x002fe200078e00ff */
[----:B------:R-:W-:Y:S01]  /*3200*/  LOP3.LUT R8, R8, 0xffff, RZ, 0xc0, !PT ;  /* 0x0000ffff08087812 */ /* 0x000fe200078ec0ff */
[----:B------:R-:W-:Y:S01]  /*3210*/  UMOV UR22, URZ ;  /* 0x000000ff00167c82 */ /* 0x000fe20008000000 */
[----:B------:R-:W-:Y:S01]  /*3220*/  R2UR UR12, R0 ;  /* 0x00000000000c72ca */ /* 0x000fe200000e0000 */
[----:B------:R-:W-:Y:S01]  /*3230*/  UMOV UR21, URZ ;  /* 0x000000ff00157c82 */ /* 0x000fe20008000000 */
[----:B------:R-:W-:Y:S01]  /*3240*/  R2UR UR13, R8 ;  /* 0x00000000080d72ca */ /* 0x000fe200000e0000 */
[----:B------:R-:W-:Y:S01]  /*3250*/  IMAD.MOV.U32 R8, RZ, RZ, RZ ;  /* 0x000000ffff087224 */ /* 0x000fe200078e00ff */
[----:B------:R-:W-:Y:S01]  /*3260*/  UMOV UR20, URZ ;  /* 0x000000ff00147c82 */ /* 0x000fe20008000000 */
[----:B------:R-:W-:-:S02]  /*3270*/  UISETP.NE.AND UP2, UPT, UR5, URZ, UPT ;  /* 0x000000ff0500728c */ /* 0x000fc4000bf45270 */
[----:B---3--:R-:W-:Y:S01]  /*3280*/  ULEA UR8, UR8, UR6, 0x18 ;  /* 0x0000000608087291 */ /* 0x008fe2000f8ec0ff */
[----:B------:R-:W1:Y:S03]  /*3290*/  LDCU UR6, c[0x0][0x38c] ;  /* 0x00007180ff0677ac */ /* 0x000e660008000800 */
[----:B------:R-:W-:Y:S02]  /*32a0*/  UIADD3 UR14, UPT, UPT, UR8, 0x4400, URZ ;  /* 0x00004400080e7890 */ /* 0x000fe4000fffe0ff */
[----:B------:R-:W-:-:S03]  /*32b0*/  UIADD3 UR15, UPT, UPT, UR8, 0xa400, URZ ;  /* 0x0000a400080f7890 */ /* 0x000fc6000fffe0ff */
[----:B--2---:R-:W2:Y:S01]  /*32c0*/  LDS R2, [UR8+0x100] ;  /* 0x00010008ff027984 */ /* 0x004ea20008000800 */
[----:B------:R-:W-:Y:S02]  /*32d0*/  USHF.R.U32.HI UR14, URZ, 0x4, UR14 ;  /* 0x00000004ff0e7899 */ /* 0x000fe4000801160e */
[----:B------:R-:W-:Y:S02]  /*32e0*/  USHF.R.U32.HI UR15, URZ, 0x4, UR15 ;  /* 0x00000004ff0f7899 */ /* 0x000fe4000801160f */
[----:B------:R-:W-:Y:S02]  /*32f0*/  ULOP3.LUT UR14, UR14, 0x3fff, URZ, 0xc0, !UPT ;  /* 0x00003fff0e0e7892 */ /* 0x000fe4000f8ec0ff */
[----:B------:R-:W-:Y:S02]  /*3300*/  ULOP3.LUT UR15, UR15, 0x3fff, URZ, 0xc0, !UPT ;  /* 0x00003fff0f0f7892 */ /* 0x000fe4000f8ec0ff */
[----:B------:R-:W-:Y:S02]  /*3310*/  ULOP3.LUT UR14, UR14, 0x10000, URZ, 0xfc, !UPT ;  /* 0x000100000e0e7892 */ /* 0x000fe4000f8efcff */
[----:B-1----:R-:W-:-:S02]  /*3320*/  UIADD3 UR6, UPT, UPT, UR6, 0x3f, URZ ;  /* 0x0000003f06067890 */ /* 0x002fc4000fffe0ff */
[----:B------:R-:W-:Y:S02]  /*3330*/  ULOP3.LUT UR15, UR15, 0x10000, URZ, 0xfc, !UPT ;  /* 0x000100000f0f7892 */ /* 0x000fe4000f8efcff */
[----:B------:R-:W-:Y:S01]  /*3340*/  USHF.R.S32.HI UR7, URZ, 0x1f, UR6 ;  /* 0x0000001fff077899 */ /* 0x000fe20008011406 */
[----:B------:R-:W-:Y:S01]  /*3350*/  UMOV UR28, 0x0 ;  /* 0x00000000001c7882 */ /* 0x000fe20000000000 */
[----:B------:R-:W-:Y:S02]  /*3360*/  UMOV UR29, 0x10100010 ;  /* 0x10100010001d7882 */ /* 0x000fe40000000000 */
[----:B------:R-:W-:Y:S01]  /*3370*/  ULEA.HI UR7, UR7, UR6, URZ, 0x6 ;  /* 0x0000000607077291 */ /* 0x000fe2000f8f30ff */
[----:B------:R-:W-:Y:S01]  /*3380*/  UMOV UR26, 0x0 ;  /* 0x00000000001a7882 */ /* 0x000fe20000000000 */
[----:B------:R-:W-:Y:S02]  /*3390*/  UMOV UR27, 0x10100010 ;  /* 0x10100010001b7882 */ /* 0x000fe40000000000 */
[----:B------:R-:W-:-:S04]  /*33a0*/  USHF.R.S32.HI UR7, URZ, 0x6, UR7 ;  /* 0x00000006ff077899 */ /* 0x000fc80008011407 */
[----:B------:R-:W-:-:S04]  /*33b0*/  UISETP.LT.AND UP0, UPT, UR7, 0x1, UPT ;  /* 0x000000010700788c */ /* 0x000fc8000bf01270 */
[----:B------:R-:W-:Y:S01]  /*33c0*/  USEL UR23, UR7, 0x1, !UP0 ;  /* 0x0000000107177887 */ /* 0x000fe2000c000000 */
[----:B--2---:R-:W-:Y:S02]  /*33d0*/  R2UR UR24, R2 ;  /* 0x00000000021872ca */ /* 0x004fe400000e0000 */
[----:B------:R-:W-:-:S13]  /*33e0*/  CS2R R2, SRZ ;  /* 0x0000000000027805 */ /* 0x000fda000001ff00 */
.L_x_73:
[C---:B------:R-:W-:Y:S02]  /*33f0*/  LEA R0, R8.reuse, UR8, 0x3 ;  /* 0x0000000808007c11 */ /* 0x040fe4000f8e18ff */
[----:B------:R-:W-:Y:S02]  /*3400*/  SHF.L.U32 R5, R3, 0x1f, RZ ;  /* 0x0000001f03057819 */ /* 0x000fe400000006ff */
[----:B------:R-:W-:Y:S02]  /*3410*/  LEA R4, R8, UR8, 0x4 ;  /* 0x0000000808047c11 */ /* 0x000fe4000f8e20ff */
[----:B------:R-:W1:Y:S02]  /*3420*/  SYNCS.PHASECHK.TRANS64.TRYWAIT P0, [R0+URZ+0x50], R5 ;  /* 0x00005005000075a7 */ /* 0x000e6400080011ff */
[----:B-1-34-:R-:W-:Y:S05]  /*3430*/  @!P0 BRA `(.L_x_66) ;  /* 0x0000003c00f88947 */ /* 0x01afea0003800000 */
.L_x_128:
[----:B-1----:R-:W1:Y:S01]  /*3440*/  LDS.128 R4, [R4+0xe0] ;  /* 0x0000e00004047984 */ /* 0x002e620000000c00 */
[----:B------:R-:W-:Y:S02]  /*3450*/  VIADD R0, R0, 0x60 ;  /* 0x0000006000007836 */ /* 0x000fe40000000000 */
[----:B------:R-:W-:Y:S01]  /*3460*/  VIADD R8, R8, 0x1 ;  /* 0x0000000108087836 */ /* 0x000fe20000000000 */
[----:B------:R-:W-:Y:S01]  /*3470*/  @!PT LDS RZ, [RZ] ;  /* 0x00000000fffff984 */ /* 0x000fe20000000800 */
[----:B------:R-:W-:Y:S01]  /*3480*/  @!PT LDS RZ, [RZ] ;  /* 0x00000000fffff984 */ /* 0x000fe20000000800 */
[----:B------:R-:W-:Y:S01]  /*3490*/  @!PT LDS RZ, [RZ] ;  /* 0x00000000fffff984 */ /* 0x000fe20000000800 */
[----:B------:R-:W-:Y:S01]  /*34a0*/  @!PT LDS RZ, [RZ] ;  /* 0x00000000fffff984 */ /* 0x000fe20000000800 */
[----:B------:R2:W-:Y:S06]  /*34b0*/  MEMBAR.ALL.CTA ;  /* 0x0000000000007992 */ /* 0x0005ec0000008000 */
[----:B--2---:R-:W2:Y:S01]  /*34c0*/  FENCE.VIEW.ASYNC.S ;  /* 0x00000000000073c6 */ /* 0x004ea20000000000 */
[----:B------:R-:W-:-:S04]  /*34d0*/  PRMT R0, RZ, 0x654, R0 ;  /* 0x00000654ff007816 */ /* 0x000fc80000000000 */
[----:B--2---:R2:W-:Y:S01]  /*34e0*/  SYNCS.ARRIVE.TRANS64.RED.A1T0 RZ, [R0+URZ], RZ ;  /* 0x000000ff00ff79a7 */ /* 0x0045e200081004ff */
[----:B-1----:R-:W-:Y:S01]  /*34f0*/  LOP3.LUT P1, RZ, R6, 0x1, RZ, 0xc0, !PT ;  /* 0x0000000106ff7812 */ /* 0x002fe2000782c0ff */
[----:B--2---:R-:W-:-:S12]  /*3500*/  BRA.U UP2, `(.L_x_67) ;  /* 0x0000000102e07547 */ /* 0x004fd8000b800000 */
[----:B------:R-:W1:Y:S01]  /*3510*/  LDCU UR6, c[0x0][0x38c] ;  /* 0x00007180ff0677ac */ /* 0x000e620008000800 */
[----:B------:R-:W-:Y:S02]  /*3520*/  PLOP3.LUT P2, PT, PT, PT, PT, 0x80, 0x8 ;  /* 0x000000000008781c */ /* 0x000fe40003f4f070 */
[----:B------:R-:W-:Y:S01]  /*3530*/  SHF.L.U32 R5, R9, 0x1f, RZ ;  /* 0x0000001f09057819 */ /* 0x000fe200000006ff */
[----:B------:R-:W-:Y:S02]  /*3540*/  ULEA UR10, UR22, UR8, 0x3 ;  /* 0x00000008160a7291 */ /* 0x000fe4000f8e18ff */
[----:B------:R-:W-:Y:S02]  /*3550*/  ULEA UR11, UR22, UR24, 0x6 ;  /* 0x00000018160b7291 */ /* 0x000fe4000f8e30ff */
[----:B-1----:R-:W-:-:S06]  /*3560*/  UISETP.GE.AND UP0, UPT, UR6, 0x1, UPT ;  /* 0x000000010600788c */ /* 0x002fcc000bf06270 */
[----:B------:R-:W-:-:S05]  /*3570*/  PLOP3.LUT P0, PT, PT, PT, UP0, 0x80, 0x8 ;  /* 0x000000000008781c */ /* 0x000fca0003f0f008 */
[----:B------:R-:W-:-:S08]  /*3580*/  @UP0 ULEA UR6, UR21, UR8, 0x3 ;  /* 0x0000000815060291 */ /* 0x000fd0000f8e18ff */
[----:B------:R-:W-:-:S04]  /*3590*/  @P0 SHF.L.U32 R0, R2, 0x1f, RZ ;  /* 0x0000001f02000819 */ /* 0x000fc800000006ff */
[----:B------:R1:W2:Y:S01]  /*35a0*/  @P0 SYNCS.PHASECHK.TRANS64.TRYWAIT P2, [UR6], R0 ;  /* 0x00000000ff0005a7 */ /* 0x0002a20008041106 */
[----:B------:R-:W3:Y:S02]  /*35b0*/  SYNCS.PHASECHK.TRANS64.TRYWAIT P0, [UR10+0x90], R5 ;  /* 0x00009005ff0075a7 */ /* 0x000ee4000800110a */
[----:B-123--:R-:W-:Y:S05]  /*35c0*/  @!P0 BRA `(.L_x_68) ;  /* 0x0000003c00a88947 */ /* 0x00efea0003800000 */
.L_x_130:
[----:B------:R-:W-:Y:S01]  /*35d0*/  UMOV UR19, UR20 ;  /* 0x0000001400137c82 */ /* 0x000fe20008000000 */
[----:B------:R-:W-:Y:S05]  /*35e0*/  BRA.U !UP0, `(.L_x_69) ;  /* 0x0000000108987547 */ /* 0x000fea000b800000 */
[----:B------:R-:W-:Y:S02]  /*35f0*/  UIADD3 UR19, UPT, UPT, UR23, UR20, URZ ;  /* 0x0000001417137290 */ /* 0x000fe4000fffe0ff */
[----:B------:R-:W-:Y:S01]  /*3600*/  UPLOP3.LUT UP3, UPT, UPT, UPT, UPT, 0x40, 0x4 ;  /* 0x000000000004789c */ /* 0x000fe20003f6e870 */
[----:B------:R-:W-:Y:S01]  /*3610*/  UMOV UR18, UR7 ;  /* 0x0000000700127c82 */ /* 0x000fe20008000000 */
[----:B------:R-:W-:-:S09]  /*3620*/  UMOV UR17, UR21 ;  /* 0x0000001500117c82 */ /* 0x000fd20008000000 */
.L_x_72:
[----:B--2---:R-:W-:Y:S01]  /*3630*/  ULEA UR9, UR17, UR8, 0x3 ;  /* 0x0000000811097291 */ /* 0x004fe2000f8e18ff */
[----:B---3--:R-:W-:Y:S11]  /*3640*/  @P2 BRA `(.L_x_70) ;  /* 0x00000000000c2947 */ /* 0x008ff60003800000 */
[----:B-1----:R-:W-:Y:S04]  /*3650*/  SHF.L.U32 R5, R2, 0x1f, RZ ;  /* 0x0000001f02057819 */ /* 0x002fe800000006ff */
[----:B------:R-:W1:Y:S02]  /*3660*/  SYNCS.PHASECHK.TRANS64.TRYWAIT P0, [UR9], R5 ;  /* 0x00000005ff0075a7 */ /* 0x000e640008001109 */
[----:B-1----:R-:W-:Y:S05]  /*3670*/  @!P0 BRA `(.L_x_71) ;  /* 0x0000003c00948947 */ /* 0x002fea0003800000 */
.L_x_70:
[----:B------:R-:W-:Y:S01]  /*3680*/  UISETP.NE.AND UP0, UPT, UR18, 0x1, UPT ;  /* 0x000000011200788c */ /* 0x000fe2000bf05270 */
[----:B------:R-:W-:Y:S01]  /*3690*/  PLOP3.LUT P2, PT, PT, PT, PT, 0x80, 0x8 ;  /* 0x000000000008781c */ /* 0x000fe20003f4f070 */
[----:B------:R-:W-:Y:S02]  /*36a0*/  UIADD3 UR21, UPT, UPT, UR17, 0x1, URZ ;  /* 0x0000000111157890 */ /* 0x000fe4000fffe0ff */
[----:B------:R-:W-:Y:S02]  /*36b0*/  ULEA UR30, UR17, UR15, 0x7 ;  /* 0x0000000f111e7291 */ /* 0x000fe4000f8e38ff */
[----:B------:R-:W-:Y:S01]  /*36c0*/  UISETP.NE.AND UP1, UPT, UR21, 0x3, UPT ;  /* 0x000000031500788c */ /* 0x000fe2000bf25270 */
[----:B------:R-:W-:Y:S01]  /*36d0*/  PLOP3.LUT P0, PT, PT, PT, UP0, 0x80, 0x8 ;  /* 0x000000000008781c */ /* 0x000fe20003f0f008 */
[----:B------:R-:W-:Y:S02]  /*36e0*/  ULEA UR32, UR17, UR14, 0x9 ;  /* 0x0000000e11207291 */ /* 0x000fe4000f8e48ff */
[----:B------:R-:W-:Y:S02]  /*36f0*/  USEL UR16, URZ, 0x1, UP1 ;  /* 0x00000001ff107887 */ /* 0x000fe40008800000 */
[----:B------:R-:W-:Y:S02]  /*3700*/  USEL UR21, UR21, URZ, UP1 ;  /* 0x000000ff15157287 */ /* 0x000fe40008800000 */
[----:B------:R-:W-:Y:S02]  /*3710*/  UIADD3 UR36, UPT, UPT, UR30, 0x2, URZ ;  /* 0x000000021e247890 */ /* 0x000fe4000fffe0ff */
[----:B------:R-:W-:Y:S01]  /*3720*/  @UP0 ULEA UR6, UR21, UR8, 0x3 ;  /* 0x0000000815060291 */ /* 0x000fe2000f8e18ff */
[----:B------:R-:W-:Y:S01]  /*3730*/  LOP3.LUT R2, R2, UR16, RZ, 0x3c, !PT ;  /* 0x0000001002027c12 */ /* 0x000fe2000f8e3cff */
[----:B------:R-:W-:Y:S02]  /*3740*/  UIADD3 UR34, UPT, UPT, UR32, 0x2, URZ ;  /* 0x0000000220227890 */ /* 0x000fe4000fffe0ff */
[----:B------:R-:W-:Y:S01]  /*3750*/  UIADD3 UR9, UPT, UPT, UR9, 0x18, URZ ;  /* 0x0000001809097890 */ /* 0x000fe2000fffe0ff */
[----:B-1----:R-:W-:Y:S01]  /*3760*/  @P0 SHF.L.U32 R0, R2, 0x1f, RZ ;  /* 0x0000001f02000819 */ /* 0x002fe200000006ff */
[----:B------:R-:W-:Y:S01]  /*3770*/  UMOV UR31, 0x80004020 ;  /* 0x80004020001f7882 */ /* 0x000fe20000000000 */
[----:B------:R-:W-:Y:S01]  /*3780*/  UMOV UR33, 0x80004020 ;  /* 0x8000402000217882 */ /* 0x000fe20000000000 */
[----:B------:R-:W-:Y:S01]  /*3790*/  UMOV UR37, 0x80004020 ;  /* 0x8000402000257882 */ /* 0x000fe20000000000 */
[----:B------:R2:W3:Y:S01]  /*37a0*/  @P0 SYNCS.PHASECHK.TRANS64.TRYWAIT P2, [UR6], R0 ;  /* 0x00000000ff0005a7 */ /* 0x0004e20008041106 */
[----:B------:R-:W-:Y:S01]  /*37b0*/  UIADD3 UR20, UPT, UPT, UR20, 0x1, URZ ;  /* 0x0000000114147890 */ /* 0x000fe2000fffe0ff */
[----:B------:R2:W-:Y:S01]  /*37c0*/  UTCQMMA.2CTA gdesc[UR32], gdesc[UR30], tmem[UR11], tmem[UR28], idesc[UR29], UP3 ;  /* 0x00ff1c1e200075ea */ /* 0x0005e20009a0030b */
[----:B------:R-:W-:Y:S02]  /*37d0*/  UIADD3 UR18, UPT, UPT, UR18, -0x1, URZ ;  /* 0xffffffff12127890 */ /* 0x000fe4000fffe0ff */
[----:B------:R-:W-:Y:S02]  /*37e0*/  UISETP.NE.AND UP0, UPT, UR20, UR19, UPT ;  /* 0x000000131400728c */ /* 0x000fe4000bf05270 */
[----:B------:R-:W-:Y:S01]  /*37f0*/  UPLOP3.LUT UP3, UPT, UPT, UPT, UPT, 0x80, 0x8 ;  /* 0x000000000008789c */ /* 0x000fe20003f6f070 */
[----:B------:R-:W-:Y:S01]  /*3800*/  UMOV UR35, 0x80004020 ;  /* 0x8000402000237882 */ /* 0x000fe20000000000 */
[----:B------:R-:W-:Y:S01]  /*3810*/  UMOV UR17, UR21 ;  /* 0x0000001500117c82 */ /* 0x000fe20008000000 */
[----:B------:R2:W-:Y:S01]  /*3820*/  UTCQMMA.2CTA gdesc[UR34], gdesc[UR36], tmem[UR11], tmem[UR26], idesc[UR27], UPT ;  /* 0x00ff1a24220075ea */ /* 0x0005e2000ba0030b */
[----:B------:R2:W-:Y:S03]  /*3830*/  UTCBAR.2CTA.MULTICAST [UR9], URZ, UR13 ;  /* 0x000000ff090073e9 */ /* 0x0005e6000820080d */
[----:B------:R-:W-:Y:S05]  /*3840*/  BRA.U UP0, `(.L_x_72) ;  /* 0xfffffffd00787547 */ /* 0x000fea000b83ffff */
.L_x_69:
[----:B------:R-:W-:Y:S01]  /*3850*/  UIADD3 UR10, UPT, UPT, UR10, 0x70, URZ ;  /* 0x000000700a0a7890 */ /* 0x000fe2000fffe0ff */
[----:B------:R-:W-:-:S08]  /*3860*/  UMOV UR20, UR19 ;  /* 0x0000001300147c82 */ /* 0x000fd00008000000 */
[----:B------:R4:W-:Y:S01]  /*3870*/  UTCBAR.2CTA.MULTICAST [UR10], URZ, UR12 ;  /* 0x000000ff0a0073e9 */ /* 0x0009e2000820080c */
[----:B------:R-:W-:Y:S02]  /*3880*/  NOP ;  /* 0x0000000000007918 */ /* 0x000fe40000000000 */
.L_x_67:
[----:B------:R-:W-:Y:S01]  /*3890*/  UIADD3 UR22, UPT, UPT, UR22, 0x1, URZ ;  /* 0x0000000116167890 */ /* 0x000fe2000fffe0ff */
[----:B------:R-:W-:-:S03]  /*38a0*/  ISETP.NE.AND P0, PT, R8, 0x2, PT ;  /* 0x000000020800780c */ /* 0x000fc60003f05270 */
[----:B------:R-:W-:Y:S01]  /*38b0*/  UISETP.NE.AND UP0, UPT, UR22, 0x4, UPT ;  /* 0x000000041600788c */ /* 0x000fe2000bf05270 */
[----:B-12---:R-:W-:Y:S02]  /*38c0*/  SEL R0, RZ, 0x1, P0 ;  /* 0x00000001ff007807 */ /* 0x006fe40000000000 */
[----:B------:R-:W-:Y:S01]  /*38d0*/  SEL R8, R8, RZ, P0 ;  /* 0x000000ff08087207 */ /* 0x000fe20000000000 */
[----:B------:R-:W-:Y:S01]  /*38e0*/  USEL UR6, URZ, 0x1, UP0 ;  /* 0x00000001ff067887 */ /* 0x000fe20008000000 */
[----:B------:R-:W-:Y:S01]  /*38f0*/  LOP3.LUT R3, R3, R0, RZ, 0x3c, !PT ;  /* 0x0000000003037212 */ /* 0x000fe200078e3cff */
[----:B------:R-:W-:-:S04]  /*3900*/  USEL UR22, UR22, URZ, UP0 ;  /* 0x000000ff16167287 */ /* 0x000fc80008000000 */
[----:B------:R-:W-:Y:S01]  /*3910*/  LOP3.LUT R9, R9, UR6, RZ, 0x3c, !PT ;  /* 0x0000000609097c12 */ /* 0x000fe2000f8e3cff */
[----:B------:R-:W-:Y:S07]  /*3920*/  @P1 BRA `(.L_x_73) ;  /* 0xfffffff800b01947 */ /* 0x000fee000383ffff */
[----:B------:R-:W1:Y:S01]  /*3930*/  S2UR UR6, SR_CgaCtaId ;  /* 0x00000000000679c3 */ /* 0x000e620000008800 */
[----:B------:R-:W-:Y:S01]  /*3940*/  ELECT P0, URZ, PT ;  /* 0x0000000000ff782f */ /* 0x000fe20003800000 */
[----:B------:R-:W-:Y:S01]  /*3950*/  HFMA2 R0, -RZ, RZ, 0, 5.9604644775390625e-08 ;  /* 0x00000001ff007431 */ /* 0x000fe200000001ff */
[----:B------:R-:W-:-:S05]  /*3960*/  UMOV UR7, 0x40 ;  /* 0x0000004000077882 */ /* 0x000fca0000000000 */
[----:B------:R-:W-:Y:S01]  /*3970*/  UVIRTCOUNT.DEALLOC.SMPOOL 0x80 ;  /* 0x000000800000784c */ /* 0x000fe20000000000 */
[----:B------:R-:W-:Y:S02]  /*3980*/  UISETP.NE.AND UP0, UPT, UR5, URZ, UPT ;  /* 0x000000ff0500728c */ /* 0x000fe4000bf05270 */
[----:B-1----:R-:W-:-:S09]  /*3990*/  ULEA UR6, UR6, UR7, 0x18 ;  /* 0x0000000706067291 */ /* 0x002fd2000f8ec0ff */
[----:B------:R1:W-:Y:S01]  /*39a0*/  @P0 STS.U8 [UR6+0x1c], R0 ;  /* 0x00001c00ff000988 */ /* 0x0003e20008000006 */
[----:B------:R-:W-:Y:S05]  /*39b0*/  BRA.U UP0, `(.L_x_74) ;  /* 0x0000000100a07547 */ /* 0x000fea000b800000 */
[----:B------:R-:W-:Y:S01]  /*39c0*/  UIADD3 UR5, UPT, UPT, UR8, 0x90, URZ ;  /* 0x0000009008057890 */ /* 0x000fe2000fffe0ff */
[----:B------:R-:W-:-:S03]  /*39d0*/  SHF.L.U32 R3, R9, 0x1f, RZ ;  /* 0x0000001f09037819 */ /* 0x000fc600000006ff */
[----:B------:R-:W-:-:S09]  /*39e0*/  ULEA UR7, UR22, UR5, 0x3 ;  /* 0x0000000516077291 */ /* 0x000fd2000f8e18ff */
[----:B------:R-:W2:Y:S02]  /*39f0*/  SYNCS.PHASECHK.TRANS64.TRYWAIT P0, [UR7], R3 ;  /* 0x00000003ff0075a7 */ /* 0x000ea40008001107 */
[----:B--2---:R-:W-:Y:S05]  /*3a00*/  @!P0 BRA `(.L_x_75) ;  /* 0x0000003800c88947 */ /* 0x004fea0003800000 */
.L_x_133:
[----:B------:R-:W-:-:S04]  /*3a10*/  UIADD3 UR9, UPT, UPT, UR22, 0x1, URZ ;  /* 0x0000000116097890 */ /* 0x000fc8000fffe0ff */
[----:B------:R-:W-:-:S04]  /*3a20*/  UISETP.NE.AND UP1, UPT, UR9, 0x4, UPT ;  /* 0x000000040900788c */ /* 0x000fc8000bf25270 */
[----:B----4-:R-:W-:Y:S02]  /*3a30*/  USEL UR10, URZ, 0x1, UP1 ;  /* 0x00000001ff0a7887 */ /* 0x010fe40008800000 */
[----:B------:R-:W-:-:S04]  /*3a40*/  USEL UR9, UR9, URZ, UP1 ;  /* 0x000000ff09097287 */ /* 0x000fc80008800000 */
[----:B------:R-:W-:Y:S01]  /*3a50*/  ULEA UR7, UR9, UR5, 0x3 ;  /* 0x0000000509077291 */ /* 0x000fe2000f8e18ff */
[----:B------:R-:W-:-:S04]  /*3a60*/  LOP3.LUT R2, R9, UR10, RZ, 0x3c, !PT ;  /* 0x0000000a09027c12 */ /* 0x000fc8000f8e3cff */
[----:B-1----:R-:W-:-:S04]  /*3a70*/  SHF.L.U32 R3, R2, 0x1f, RZ ;  /* 0x0000001f02037819 */ /* 0x002fc800000006ff */
[----:B------:R-:W1:Y:S02]  /*3a80*/  SYNCS.PHASECHK.TRANS64.TRYWAIT P0, [UR7], R3 ;  /* 0x00000003ff0075a7 */ /* 0x000e640008001107 */
[----:B-1----:R-:W-:Y:S05]  /*3a90*/  @!P0 BRA `(.L_x_76) ;  /* 0x0000003800bc8947 */ /* 0x002fea0003800000 */
.L_x_135:
        /* <DEDUP_REMOVED lines=9> */
.L_x_137:
[----:B------:R-:W-:-:S04]  /*3b30*/  UIADD3 UR9, UPT, UPT, UR9, 0x1, URZ ;  /* 0x0000000109097890 */ /* 0x000fc8000fffe0ff */
[----:B------:R-:W-:-:S04]  /*3b40*/  UISETP.NE.AND UP1, UPT, UR9, 0x4, UPT ;  /* 0x000000040900788c */ /* 0x000fc8000bf25270 */
[----:B------:R-:W-:Y:S02]  /*3b50*/  USEL UR7, URZ, 0x1, UP1 ;  /* 0x00000001ff077887 */ /* 0x000fe40008800000 */
[----:B------:R-:W-:-:S04]  /*3b60*/  USEL UR9, UR9, URZ, UP1 ;  /* 0x000000ff09097287 */ /* 0x000fc80008800000 */
[----:B------:R-:W-:Y:S01]  /*3b70*/  ULEA UR9, UR9, UR5, 0x3 ;  /* 0x0000000509097291 */ /* 0x000fe2000f8e18ff */
[----:B-1----:R-:W-:-:S04]  /*3b80*/  LOP3.LUT R3, R2, UR7, RZ, 0x3c, !PT ;  /* 0x0000000702037c12 */ /* 0x002fc8000f8e3cff */
[----:B------:R-:W-:Y:S01]  /*3b90*/  SHF.L.U32 R3, R3, 0x1f, RZ ;  /* 0x0000001f03037819 */ /* 0x000fe200000006ff */
[----:B------:R-:W-:-:S04]  /*3ba0*/  IMAD.U32 R0, RZ, RZ, UR9 ;  /* 0x00000009ff007e24 */ /* 0x000fc8000f8e00ff */
[----:B------:R1:W2:Y:S03]  /*3bb0*/  SYNCS.PHASECHK.TRANS64.TRYWAIT P0, [R0+URZ], R3 ;  /* 0x00000003000075a7 */ /* 0x0002a600080011ff */
[----:B--2---:R-:W-:Y:S05]  /*3bc0*/  @!P0 NANOSLEEP.SYNCS 0x989680 ;  /* 0x009896800000895d */ /* 0x004fea0003900000 */
[----:B------:R-:W2:Y:S02]  /*3bd0*/  @!P0 SYNCS.PHASECHK.TRANS64 P0, [R0+URZ], R3 ;  /* 0x00000003000085a7 */ /* 0x000ea400080010ff */
[----:B--2---:R-:W-:Y:S05]  /*3be0*/  @P0 BRA `(.L_x_78) ;  /* 0x0000000000200947 */ /* 0x004fea0003800000 */
.L_x_79:
[----:B--2---:R2:W4:Y:S02]  /*3bf0*/  SYNCS.PHASECHK.TRANS64.TRYWAIT P0, [R0+URZ], R3 ;  /* 0x00000003000075a7 */ /* 0x00452400080011ff */
[----:B----4-:R-:W-:Y:S05]  /*3c00*/  @!P0 NANOSLEEP.SYNCS 0x989680 ;  /* 0x009896800000895d */ /* 0x010fea0003900000 */
[----:B------:R-:W4:Y:S02]  /*3c10*/  @!P0 SYNCS.PHASECHK.TRANS64 P0, [R0+URZ], R3 ;  /* 0x00000003000085a7 */ /* 0x000f2400080010ff */
[----:B----4-:R-:W-:Y:S05]  /*3c20*/  @!P0 BRA `(.L_x_79) ;  /* 0xfffffffc00f08947 */ /* 0x010fea000383ffff */
[----:B------:R-:W-:Y:S05]  /*3c30*/  BRA `(.L_x_78) ;  /* 0x00000000000c7947 */ /* 0x000fea0003800000 */
.L_x_74:
[----:B------:R-:W-:-:S04]  /*3c40*/  UIADD3 UR5, UPT, UPT, UR8, 0xd0, URZ ;  /* 0x000000d008057890 */ /* 0x000fc8000fffe0ff */
[----:B------:R-:W-:-:S09]  /*3c50*/  UPRMT UR5, UR4, 0x654, UR5 ;  /* 0x0000065404057896 */ /* 0x000fd20008000005 */
[----:B------:R-:W-:Y:S03]  /*3c60*/  SYNCS.ARRIVE.TRANS64.RED.A1T0 RZ, [UR5], RZ ;  /* 0x000000ffffff79a7 */ /* 0x000fe60008100405 */
.L_x_78:
[----:B-12---:R-:W-:Y:S01]  /*3c70*/  SHF.L.U32 R3, RZ, 0x1f, RZ ;  /* 0x0000001fff037819 */ /* 0x006fe200000006ff */
[----:B------:R-:W-:Y:S01]  /*3c80*/  UIADD3 UR5, UPT, UPT, UR8, 0xd0, URZ ;  /* 0x000000d008057890 */ /* 0x000fe2000fffe0ff */
[----:B------:R-:W-:Y:S02]  /*3c90*/  PLOP3.LUT P0, PT, PT, PT, UP0, 0x80, 0x8 ;  /* 0x000000000008781c */ /* 0x000fe40003f0f008 */
[----:B------:R-:W1:Y:S02]  /*3ca0*/  SYNCS.PHASECHK.TRANS64.TRYWAIT P1, [UR8+0xd0], R3 ;  /* 0x0000d003ff0075a7 */ /* 0x000e640008021108 */
[----:B-1----:R-:W-:Y:S09]  /*3cb0*/  @!P1 BRA `(.L_x_80) ;  /* 0x0000003800649947 */ /* 0x002ff20003800000 */
.L_x_139:
[----:B------:R-:W-:Y:S01]  /*3cc0*/  @!UP0 UPRMT UR5, UR4, 0x654, UR5 ;  /* 0x0000065404058896 */ /* 0x000fe20008000005 */
[----:B------:R-:W-:Y:S02]  /*3cd0*/  UMOV UR8, 0xffff ;  /* 0x0000ffff00087882 */ /* 0x000fe40000000000 */
[----:B------:R-:W-:-:S06]  /*3ce0*/  UMOV UR4, 0x1 ;  /* 0x0000000100047882 */ /* 0x000fcc0000000000 */
[----:B------:R-:W-:Y:S01]  /*3cf0*/  @!P0 SYNCS.ARRIVE.TRANS64.RED.A1T0 RZ, [UR5], RZ ;  /* 0x000000ffffff89a7 */ /* 0x000fe20008100405 */
[----:B------:R-:W-:Y:S01]  /*3d00*/  NOP ;  /* 0x0000000000007918 */ /* 0x000fe20000000000 */
[----:B-1----:R-:W1:Y:S01]  /*3d10*/  LDS R0, [UR6+0x14] ;  /* 0x00001406ff007984 */ /* 0x002e620008000800 */
[----:B------:R-:W-:-:S04]  /*3d20*/  ULOP3.LUT UR5, UR24, 0xffff, URZ, 0xc0, !UPT ;  /* 0x0000ffff18057892 */ /* 0x000fc8000f8ec0ff */
[----:B------:R-:W-:-:S04]  /*3d30*/  USHF.R.U32.HI UR5, URZ, 0x5, UR5 ;  /* 0x00000005ff057899 */ /* 0x000fc80008011605 */
[----:B------:R-:W-:Y:S02]  /*3d40*/  USHF.L.U32 UR8, UR8, UR5, URZ ;  /* 0x0000000508087299 */ /* 0x000fe400080006ff */
[----:B------:R-:W-:-:S04]  /*3d50*/  USHF.L.U32 UR4, UR4, UR5, URZ ;  /* 0x0000000504047299 */ /* 0x000fc800080006ff */
[----:B-1----:R-:W-:-:S04]  /*3d60*/  LOP3.LUT R0, R0, UR8, RZ, 0xc0, !PT ;  /* 0x0000000800007c12 */ /* 0x002fc8000f8ec0ff */
[----:B------:R-:W-:-:S13]  /*3d70*/  ISETP.NE.AND P0, PT, R0, UR8, PT ;  /* 0x0000000800007c0c */ /* 0x000fda000bf05270 */
[----:B------:R-:W-:Y:S05]  /*3d80*/  @P0 BRA `(.L_x_81) ;  /* 0x0000000000580947 */ /* 0x000fea0003800000 */
[----:B------:R-:W1:Y:S02]  /*3d90*/  LDS R0, [UR6+0x18] ;  /* 0x00001806ff007984 */ /* 0x000e640008000800 */
[----:B-1----:R-:W-:-:S04]  /*3da0*/  LOP3.LUT R0, R0, UR4, RZ, 0xc0, !PT ;  /* 0x0000000400007c12 */ /* 0x002fc8000f8ec0ff */
[----:B------:R-:W-:-:S13]  /*3db0*/  ISETP.NE.AND P0, PT, R0, UR4, PT ;  /* 0x0000000400007c0c */ /* 0x000fda000bf05270 */
[----:B------:R-:W-:Y:S05]  /*3dc0*/  @P0 BRA `(.L_x_82) ;  /* 0x00000000003c0947 */ /* 0x000fea0003800000 */
[----:B------:R-:W1:Y:S01]  /*3dd0*/  S2R R2, SR_LANEID ;  /* 0x0000000000027919 */ /* 0x000e620000000000 */
[----:B------:R-:W-:Y:S01]  /*3de0*/  ULOP3.LUT UR8, URZ, UR8, URZ, 0x33, !UPT ;  /* 0x00000008ff087292 */ /* 0x000fe2000f8e33ff */
[----:B------:R-:W-:Y:S01]  /*3df0*/  LOP3.LUT R4, RZ, UR4, RZ, 0x33, !PT ;  /* 0x00000004ff047c12 */ /* 0x000fe2000f8e33ff */
[----:B------:R-:W-:Y:S02]  /*3e00*/  VOTEU.ANY UR7, UPT, PT ;  /* 0x0000000000077886 */ /* 0x000fe400038e0100 */
[----:B------:R-:W-:Y:S01]  /*3e10*/  UFLO.U32 UR7, UR7 ;  /* 0x00000007000772bd */ /* 0x000fe200080e0000 */
[----:B------:R-:W2:Y:S01]  /*3e20*/  REDUX UR4, R4 ;  /* 0x00000000040473c4 */ /* 0x000ea20000000000 */
[----:B------:R-:W-:-:S06]  /*3e30*/  IMAD.U32 R0, RZ, RZ, UR8 ;  /* 0x00000008ff007e24 */ /* 0x000fcc000f8e00ff */
[----:B------:R1:W-:Y:S01]  /*3e40*/  UTCATOMSWS.AND URZ, UR8 ;  /* 0x0000000800ff79e3 */ /* 0x0003e20008000000 */
[----:B------:R-:W3:Y:S01]  /*3e50*/  REDUX UR5, R0 ;  /* 0x00000000000573c4 */ /* 0x000ee20000000000 */
[----:B-1----:R-:W-:Y:S01]  /*3e60*/  ISETP.EQ.U32.AND P0, PT, R2, UR7, PT ;  /* 0x0000000702007c0c */ /* 0x002fe2000bf02070 */
[----:B--2---:R-:W-:Y:S01]  /*3e70*/  IMAD.U32 R2, RZ, RZ, UR4 ;  /* 0x00000004ff027e24 */ /* 0x004fe2000f8e00ff */
[----:B---3--:R-:W-:-:S11]  /*3e80*/  MOV R3, UR5 ;  /* 0x0000000500037c02 */ /* 0x008fd60008000f00 */
[----:B------:R1:W-:Y:S04]  /*3e90*/  @P0 ATOMS.AND RZ, [UR6+0x14], R3 ;  /* 0x00001403ffff098c */ /* 0x0003e8000a800006 */
[----:B------:R1:W-:Y:S01]  /*3ea0*/  @P0 ATOMS.AND RZ, [UR6+0x18], R2 ;  /* 0x00001802ffff098c */ /* 0x0003e2000a800006 */
[----:B------:R-:W-:Y:S05]  /*3eb0*/  BRA `(.L_x_83) ;  /* 0x0000000000147947 */ /* 0x000fea0003800000 */
.L_x_82:
[----:B------:R-:W-:Y:S02]  /*3ec0*/  MOV R2, 0x3ee0 ;  /* 0x00003ee000027802 */ /* 0x000fe40000000f00 */
[----:B---345:R-:W-:Y:S05]  /*3ed0*/  CALL.REL.NOINC `($__internal_0_$__cuda_sm10x_tcgen05_guardrail_trap_col_being_dealloced_not_returned_by_alloc) ;  /* 0x0000003800787944 */ /* 0x038fea0003c00000 */
[----:B------:R-:W-:Y:S05]  /*3ee0*/  BRA `(.L_x_83) ;  /* 0x0000000000087947 */ /* 0x000fea0003800000 */
.L_x_81:
[----:B------:R-:W-:Y:S02]  /*3ef0*/  MOV R2, 0x3f10 ;  /* 0x00003f1000027802 */ /* 0x000fe40000000f00 */
[----:B---345:R-:W-:Y:S05]  /*3f00*/  CALL.REL.NOINC `($__internal_2_$__cuda_sm10x_tcgen05_guardrail_trap_unallocated_columns_being_dealloced) ;  /* 0x0000003800847944 */ /* 0x038fea0003c00000 */
.L_x_83:
[----:B------:R-:W-:Y:S01]  /*3f10*/  NOP ;  /* 0x0000000000007918 */ /* 0x000fe20000000000 */
[----:B----4-:R-:W-:Y:S05]  /*3f20*/  EXIT ;  /* 0x000000000000794d */ /* 0x010fea0003800000 */
.L_x_54:
[----:B------:R-:W-:-:S09]  /*3f30*/  UISETP.NE.OR UP5, UPT, UR10, 0x3, !UP5 ;  /* 0x000000030a00788c */ /* 0x000fd2000efa5670 */
[----:B------:R-:W-:Y:S05]  /*3f40*/  BRA.U UP5, `(.L_x_84) ;  /* 0x0000000905c87547 */ /* 0x000fea000b800000 */
[----:B------:R-:W1:Y:S01]  /*3f50*/  LDC R0, c[0x0][0xb30] ;  /* 0x0002cc00ff007b82 */ /* 0x000e620000000800 */
[----:B------:R-:W2:Y:S01]  /*3f60*/  LDCU.64 UR8, c[0x0][0x888] ;  /* 0x00011100ff0877ac */ /* 0x000ea20008000a00 */
[----:B------:R-:W-:Y:S01]  /*3f70*/  IMAD.MOV.U32 R30, RZ, RZ, 0x1 ;  /* 0x00000001ff1e7424 */ /* 0x000fe200078e00ff */
[----:B------:R-:W-:Y:S01]  /*3f80*/  CS2R R28, SRZ ;  /* 0x00000000001c7805 */ /* 0x000fe2000001ff00 */
[----:B------:R-:W-:Y:S01]  /*3f90*/  IMAD.MOV.U32 R25, RZ, RZ, 0x2000 ;  /* 0x00002000ff197424 */ /* 0x000fe200078e00ff */
[----:B------:R-:W3:Y:S03]  /*3fa0*/  LDCU.64 UR4, c[0x0][0x890] ;  /* 0x00011200ff0477ac */ /* 0x000ee60008000a00 */
[----:B------:R-:W4:Y:S01]  /*3fb0*/  LDC R19, c[0x0][0x370] ;  /* 0x0000dc00ff137b82 */ /* 0x000f220000000800 */
[----:B------:R-:W-:Y:S01]  /*3fc0*/  UMOV UR6, 0x400 ;  /* 0x0000040000067882 */ /* 0x000fe20000000000 */
[----:B------:R-:W-:-:S02]  /*3fd0*/  UPLOP3.LUT UP1, UPT, UPT, UPT, UPT, 0x40, 0x4 ;  /* 0x000000000004789c */ /* 0x000fc40003f2e870 */
[----:B------:R-:W-:-:S04]  /*3fe0*/  ULEA UR6, UR37, UR6, 0x18 ;  /* 0x0000000625067291 */ /* 0x000fc8000f8ec0ff */
[----:B------:R-:W4:Y:S01]  /*3ff0*/  LDC R2, c[0x0][0xb0c] ;  /* 0x0002c300ff027b82 */ /* 0x000f220000000800 */
[----:B--2---:R-:W-:Y:S02]  /*4000*/  UISETP.NE.U32.AND UP2, UPT, UR8, URZ, UPT ;  /* 0x000000ff0800728c */ /* 0x004fe4000bf45070 */
[----:B------:R-:W-:Y:S02]  /*4010*/  UIADD3 UR8, UPT, UPT, UR6, 0x30, URZ ;  /* 0x0000003006087890 */ /* 0x000fe4000fffe0ff */
[----:B---3--:R-:W-:-:S03]  /*4020*/  UISETP.NE.U32.AND UP3, UPT, UR4, URZ, UPT ;  /* 0x000000ff0400728c */ /* 0x008fc6000bf65070 */
[----:B------:R-:W2:Y:S01]  /*4030*/  LDC R18, c[0x0][0xb20] ;  /* 0x0002c800ff127b82 */ /* 0x000ea20000000800 */
[----:B-1----:R-:W-:Y:S01]  /*4040*/  ISETP.NE.AND P1, PT, R0, 0x1, PT ;  /* 0x000000010000780c */ /* 0x002fe20003f25270 */
[----:B------:R-:W-:Y:S02]  /*4050*/  UISETP.NE.AND.EX UP2, UPT, UR9, URZ, UPT, UP2 ;  /* 0x000000ff0900728c */ /* 0x000fe4000bf45320 */
[----:B------:R-:W-:Y:S02]  /*4060*/  UPRMT UR37, UR37, 0x654, UR8 ;  /* 0x0000065425257896 */ /* 0x000fe40008000008 */
[----:B------:R-:W-:Y:S02]  /*4070*/  UISETP.NE.AND.EX UP3, UPT, UR5, URZ, UPT, UP3 ;  /* 0x000000ff0500728c */ /* 0x000fe4000bf65330 */
[----:B------:R-:W1:Y:S08]  /*4080*/  LDC.64 R32, c[0x0][0x348] ;  /* 0x0000d200ff207b82 */ /* 0x000e700000000a00 */
[----:B------:R-:W3:Y:S08]  /*4090*/  LDC.64 R16, c[0x0][0xb10] ;  /* 0x0002c400ff107b82 */ /* 0x000ef00000000a00 */
[----:B------:R-:W1:Y:S08]  /*40a0*/  LDC.64 R6, c[0x0][0xb18] ;  /* 0x0002c600ff067b82 */ /* 0x000e700000000a00 */
[----:B------:R-:W1:Y:S08]  /*40b0*/  LDC.64 R4, c[0x0][0xb28] ;  /* 0x0002ca00ff047b82 */ /* 0x000e700000000a00 */
[----:B--2-4-:R-:W1:Y:S02]  /*40c0*/  LDC R24, c[0x0][0x374] ;  /* 0x0000dd00ff187b82 */ /* 0x014e640000000800 */
.L_x_92:
[C---:B------:R-:W-:Y:S02]  /*40d0*/  LEA R0, R29.reuse, UR6, 0x3 ;  /* 0x000000061d007c11 */ /* 0x040fe4000f8e18ff */
[----:B------:R-:W-:Y:S02]  /*40e0*/  SHF.L.U32 R3, R28, 0x1f, RZ ;  /* 0x0000001f1c037819 */ /* 0x000fe400000006ff */
[----:B------:R-:W-:Y:S02]  /*40f0*/  LEA R20, R29, UR6, 0x4 ;  /* 0x000000061d147c11 */ /* 0x000fe4000f8e20ff */
[----:B--2---:R-:W2:Y:S02]  /*4100*/  SYNCS.PHASECHK.TRANS64.TRYWAIT P0, [R0+URZ+0x50], R3 ;  /* 0x00005003000075a7 */ /* 0x004ea400080011ff */
[----:B--2---:R-:W-:Y:S05]  /*4110*/  @!P0 BRA `(.L_x_85) ;  /* 0x0000003400648947 */ /* 0x004fea0003800000 */
.L_x_140:
[----:B------:R-:W-:Y:S01]  /*4120*/  ISETP.GE.AND P0, PT, R72, 0x1, PT ;  /* 0x000000014800780c */ /* 0x000fe20003f06270 */
[----:B------:R-:W4:Y:S01]  /*4130*/  LDS.128 R20, [R20+0xe0] ;  /* 0x0000e00014147984 */ /* 0x000f220000000c00 */
[----:B------:R-:W-:Y:S01]  /*4140*/  ISETP.NE.U32.AND P4, PT, RZ, UR4, PT ;  /* 0x00000004ff007c0c */ /* 0x000fe2000bf85070 */
[----:B--2---:R-:W-:Y:S01]  /*4150*/  VIADD R0, R0, 0x60 ;  /* 0x0000006000007836 */ /* 0x004fe20000000000 */
[----:B------:R-:W-:Y:S02]  /*4160*/  SHF.L.U32 R26, R30, 0x1f, RZ ;  /* 0x0000001f1e1a7819 */ /* 0x000fe400000006ff */
[----:B------:R-:W-:Y:S02]  /*4170*/  ISETP.NE.AND.EX P4, PT, RZ, UR5, PT, P4 ;  /* 0x00000005ff007c0c */ /* 0x000fe4000bf85340 */
[----:B------:R-:W-:Y:S01]  /*4180*/  PRMT R0, RZ, 0x654, R0 ;  /* 0x00000654ff007816 */ /* 0x000fe20000000000 */
[----:B------:R-:W-:Y:S01]  /*4190*/  @!PT LDS RZ, [RZ] ;  /* 0x00000000fffff984 */ /* 0x000fe20000000800 */
[----:B------:R-:W-:Y:S01]  /*41a0*/  @!PT LDS RZ, [RZ] ;  /* 0x00000000fffff984 */ /* 0x000fe20000000800 */
[----:B------:R-:W-:Y:S01]  /*41b0*/  @!PT LDS RZ, [RZ] ;  /* 0x00000000fffff984 */ /* 0x000fe20000000800 */
[----:B------:R-:W-:Y:S01]  /*41c0*/  @!PT LDS RZ, [RZ] ;  /* 0x00000000fffff984 */ /* 0x000fe20000000800 */
[----:B------:R2:W-:Y:S06]  /*41d0*/  MEMBAR.ALL.CTA ;  /* 0x0000000000007992 */ /* 0x0005ec0000008000 */
[----:B--2---:R-:W2:Y:S02]  /*41e0*/  FENCE.VIEW.ASYNC.S ;  /* 0x00000000000073c6 */ /* 0x004ea40000000000 */
[----:B--2---:R2:W-:Y:S01]  /*41f0*/  SYNCS.ARRIVE.TRANS64.RED.A1T0 RZ, [R0+URZ], RZ ;  /* 0x000000ff00ff79a7 */ /* 0x0045e200081004ff */
[----:B----4-:R-:W-:Y:S11]  /*4200*/  LOP3.LUT P3, RZ, R22, 0x1, RZ, 0xc0, !PT ;  /* 0x0000000116ff7812 */ /* 0x010ff6000786c0ff */
[----:B------:R-:W-:Y:S02]  /*4210*/  @!UPT UIADD3 URZ, UPT, UPT, URZ, URZ, URZ ;  /* 0x000000fffffff290 */ /* 0x000fe4000fffe0ff */
[----:B------:R-:W-:Y:S02]  /*4220*/  @P3 MOV R13, R20 ;  /* 0x00000014000d3202 */ /* 0x000fe40000000f00 */
[----:B------:R-:W-:Y:S01]  /*4230*/  @P3 LOP3.LUT R8, R21, 0xffff, RZ, 0xc0, !PT ;  /* 0x0000ffff15083812 */ /* 0x000fe200078ec0ff */
[----:B--2---:R-:W-:Y:S06]  /*4240*/  @!P0 BRA `(.L_x_86) ;  /* 0x0000000000a48947 */ /* 0x004fec0003800000 */
[----:B-1----:R-:W-:Y:S01]  /*4250*/  IMAD.HI.U32 R31, R24, R7, RZ ;  /* 0x00000007181f7227 */ /* 0x002fe200078e00ff */
[----:B------:R-:W-:Y:S02]  /*4260*/  ISETP.NE.AND P0, PT, R6, 0x1, PT ;  /* 0x000000010600780c */ /* 0x000fe40003f05270 */
[----:B------:R-:W-:Y:S01]  /*4270*/  ISETP.NE.AND P2, PT, R72, 0x1, PT ;  /* 0x000000014800780c */ /* 0x000fe20003f45270 */
[----:B---3--:R-:W-:Y:S01]  /*4280*/  IMAD.HI.U32 R34, R19, R16, RZ ;  /* 0x0000001013227227 */ /* 0x008fe200078e00ff */
[----:B------:R-:W-:Y:S02]  /*4290*/  SHF.R.U32.HI R31, RZ, R18, R31 ;  /* 0x00000012ff1f7219 */ /* 0x000fe4000001161f */
[----:B------:R-:W-:Y:S01]  /*42a0*/  ISETP.NE.AND P5, PT, R2, 0x1, PT ;  /* 0x000000010200780c */ /* 0x000fe20003fa5270 */
[----:B------:R-:W-:Y:S01]  /*42b0*/  IMAD.HI.U32 R36, R13, R16, RZ ;  /* 0x000000100d247227 */ /* 0x000fe200078e00ff */
[----:B------:R-:W-:Y:S02]  /*42c0*/  SHF.R.U32.HI R34, RZ, R17, R34 ;  /* 0x00000011ff227219 */ /* 0x000fe40000011622 */
[----:B------:R-:W-:Y:S01]  /*42d0*/  SEL R3, R24, R31, !P0 ;  /* 0x0000001f18037207 */ /* 0x000fe20004000000 */
[C---:B------:R-:W-:Y:S01]  /*42e0*/  IMAD.HI.U32 R31, R8.reuse, R7, RZ ;  /* 0x00000007081f7227 */ /* 0x040fe200078e00ff */
[----:B------:R-:W-:Y:S02]  /*42f0*/  SEL R11, R19, R34, !P5 ;  /* 0x00000022130b7207 */ /* 0x000fe40006800000 */
[----:B------:R-:W-:Y:S01]  /*4300*/  SHF.R.U32.HI R36, RZ, R17, R36 ;  /* 0x00000011ff247219 */ /* 0x000fe20000011624 */
[----:B------:R-:W-:Y:S01]  /*4310*/  IMAD.HI.U32 R38, R3, R4, RZ ;  /* 0x0000000403267227 */ /* 0x000fe200078e00ff */
[----:B------:R-:W-:Y:S03]  /*4320*/  SHF.R.U32.HI R31, RZ, R18, R31 ;  /* 0x00000012ff1f7219 */ /* 0x000fe6000001161f */
[----:B------:R-:W-:Y:S01]  /*4330*/  IMAD.HI.U32 R34, R11, R4, RZ ;  /* 0x000000040b227227 */ /* 0x000fe200078e00ff */
[----:B------:R-:W-:Y:S02]  /*4340*/  @P2 SHF.R.U32.HI R3, RZ, R5, R38 ;  /* 0x00000005ff032219 */ /* 0x000fe40000011626 */
[----:B------:R-:W-:Y:S02]  /*4350*/  SEL R9, R8, R31, !P0 ;  /* 0x0000001f08097207 */ /* 0x000fe40004000000 */
[----:B------:R-:W-:Y:S01]  /*4360*/  @P2 SHF.R.U32.HI R11, RZ, R5, R34 ;  /* 0x00000005ff0b2219 */ /* 0x000fe20000011622 */
[C---:B------:R-:W-:Y:S01]  /*4370*/  IMAD R10, R72.reuse, R3, RZ ;  /* 0x00000003480a7224 */ /* 0x040fe200078e02ff */
[----:B------:R-:W-:Y:S01]  /*4380*/  SEL R3, R13, R36, !P5 ;  /* 0x000000240d037207 */ /* 0x000fe20006800000 */
[C---:B------:R-:W-:Y:S03]  /*4390*/  IMAD.HI.U32 R14, R9.reuse, R4, RZ ;  /* 0x00000004090e7227 */ /* 0x040fe600078e00ff */
[----:B------:R-:W-:Y:S01]  /*43a0*/  ISETP.GE.AND P0, PT, R9, R10, PT ;  /* 0x0000000a0900720c */ /* 0x000fe20003f06270 */
[C---:B------:R-:W-:Y:S01]  /*43b0*/  IMAD R12, R72.reuse, R11, RZ ;  /* 0x0000000b480c7224 */ /* 0x040fe200078e02ff */
[-C--:B------:R-:W-:Y:S04]  /*43c0*/  SHF.R.U32.HI R14, RZ, R5.reuse, R14 ;  /* 0x00000005ff0e7219 */ /* 0x080fe8000001160e */
[----:B------:R-:W-:Y:S02]  /*43d0*/  ISETP.GE.OR P0, PT, R3, R12, P0 ;  /* 0x0000000c0300720c */ /* 0x000fe40000706670 */
[----:B------:R-:W-:Y:S05]  /*43e0*/  SEL R15, R9, R14, !P2 ;  /* 0x0000000e090f7207 */ /* 0x000fea0005000000 */
[----:B------:R-:W-:Y:S04]  /*43f0*/  IMAD.MOV R14, RZ, RZ, -R15 ;  /* 0x000000ffff0e7224 */ /* 0x000fe800078e0a0f */
[----:B------:R-:W-:Y:S02]  /*4400*/  IMAD R14, R72, R14, R9 ;  /* 0x0000000e480e7224 */ /* 0x000fe400078e0209 */
[C---:B------:R-:W-:Y:S05]  /*4410*/  @!P0 IMAD.HI.U32 R10, R3.reuse, R4, RZ ;  /* 0x00000004030a8227 */ /* 0x040fea00078e00ff */
[----:B------:R-:W-:Y:S04]  /*4420*/  @!P0 SHF.R.U32.HI R10, RZ, R5, R10 ;  /* 0x00000005ff0a8219 */ /* 0x000fe8000001160a */
[----:B------:R-:W-:Y:S01]  /*4430*/  @!P0 SEL R0, R3, R10, !P2 ;  /* 0x0000000a03008207 */ /* 0x000fe20005000000 */
[----:B------:R-:W-:Y:S03]  /*4440*/  IMAD.MOV R10, RZ, RZ, -R3 ;  /* 0x000000ffff0a7224 */ /* 0x000fe600078e0a03 */
[----:B------:R-:W-:Y:S01]  /*4450*/  @!P0 IADD3 R15, PT, PT, R15, -R0, RZ ;  /* 0x800000000f0f8210 */ /* 0x000fe20007ffe0ff */
[----:B------:R-:W-:Y:S01]  /*4460*/  @!P0 IMAD R0, R11, R14, R0 ;  /* 0x0000000e0b008224 */ /* 0x000fe200078e0200 */
[----:B------:R-:W-:Y:S01]  /*4470*/  IADD3 R11, PT, PT, -R9, RZ, RZ ;  /* 0x000000ff090b7210 */ /* 0x000fe20007ffe1ff */
[----:B------:R-:W-:Y:S02]  /*4480*/  IMAD R13, R2, R10, R13 ;  /* 0x0000000a020d7224 */ /* 0x000fe400078e020d */
[----:B------:R-:W-:Y:S02]  /*4490*/  @!P0 IMAD R9, R15, R72, R3 ;  /* 0x000000480f098224 */ /* 0x000fe400078e0203 */
[----:B------:R-:W-:Y:S02]  /*44a0*/  @!P0 IMAD.MOV.U32 R3, RZ, RZ, R0 ;  /* 0x000000ffff038224 */ /* 0x000fe400078e0000 */
[----:B------:R-:W-:Y:S02]  /*44b0*/  IMAD R8, R6, R11, R8 ;  /* 0x0000000b06087224 */ /* 0x000fe400078e0208 */
[----:B------:R-:W-:Y:S02]  /*44c0*/  IMAD R13, R3, R2, R13 ;  /* 0x00000002030d7224 */ /* 0x000fe400078e020d */
[----:B------:R-:W-:Y:S02]  /*44d0*/  IMAD R8, R9, R6, R8 ;  /* 0x0000000609087224 */ /* 0x000fe400078e0208 */
.L_x_86:
[----:B------:R-:W-:Y:S05]  /*44e0*/  BRA.U UP1, `(.L_x_87) ;  /* 0x0000000101107547 */ /* 0x000fea000b800000 */
[----:B------:R-:W-:Y:S04]  /*44f0*/  MOV R0, UR7 ;  /* 0x0000000700007c02 */ /* 0x000fe80008000f00 */
[----:B------:R-:W-:Y:S04]  /*4500*/  SHF.L.U32 R3, R0, 0x1f, RZ ;  /* 0x0000001f00037819 */ /* 0x000fe800000006ff */
[----:B------:R-:W2:Y:S02]  /*4510*/  SYNCS.PHASECHK.TRANS64.TRYWAIT P0, [UR6+0x48], R3 ;  /* 0x00004803ff0075a7 */ /* 0x000ea40008001106 */
[----:B--2---:R-:W-:Y:S05]  /*4520*/  @!P0 BRA `(.L_x_88) ;  /* 0x0000003000748947 */ /* 0x004fea0003800000 */
.L_x_87:
[----:B------:R-:W-:Y:S05]  /*4530*/  BRA.U !UP3, `(.L_x_89) ;  /* 0x000000010b347547 */ /* 0x000fea000b800000 */
[----:B------:R-:W-:Y:S01]  /*4540*/  UPLOP3.LUT UP0, UPT, UPT, UPT, UP2, 0x80, 0x8 ;  /* 0x000000000008789c */ /* 0x000fe20003f0f020 */
[----:B--2---:R-:W-:Y:S02]  /*4550*/  HFMA2 R0, -RZ, RZ, 0, 5.9604644775390625e-08 ;  /* 0x00000001ff007431 */ /* 0x004fe400000001ff */
[----:B------:R-:W-:Y:S03]  /*4560*/  IMAD.MOV.U32 R165, RZ, RZ, 0x1 ;  /* 0x00000001ffa57424 */ /* 0x000fe600078e00ff */
[----:B------:R-:W-:Y:S05]  /*4570*/  PLOP3.LUT P0, PT, PT, PT, UP0, 0x80, 0x8 ;  /* 0x000000000008781c */ /* 0x000fea0003f0f008 */
[----:B------:R-:W2:Y:S01]  /*4580*/  @UP0 LDCU.64 UR10, c[0x0][0x888] ;  /* 0x00011100ff0a07ac */ /* 0x000ea20008000a00 */
[----:B------:R-:W-:Y:S07]  /*4590*/  @UP0 UIMAD UR8, UR36, UR4, URZ ;  /* 0x00000004240802a4 */ /* 0x000fee000f8e02ff */
[----:B------:R-:W-:Y:S01]  /*45a0*/  @!P0 PRMT R165, R0, 0x7610, R165 ;  /* 0x0000761000a58816 */ /* 0x000fe200000000a5 */
[----:B--2---:R-:W-:Y:S03]  /*45b0*/  @UP0 UIMAD.WIDE UR10, UR8, 0x4, UR10 ;  /* 0x00000004080a08a5 */ /* 0x004fe6000f8e020a */
[----:B------:R-:W2:Y:S03]  /*45c0*/  @!UP0 LDCU UR8, c[0x0][0x880] ;  /* 0x00011000ff0887ac */ /* 0x000ea60008000800 */
[----:B------:R-:W-:Y:S01]  /*45d0*/  IMAD.U32 R10, RZ, RZ, UR10 ;  /* 0x0000000aff0a7e24 */ /* 0x000fe2000f8e00ff */
[----:B------:R-:W-:Y:S05]  /*45e0*/  MOV R11, UR11 ;  /* 0x0000000b000b7c02 */ /* 0x000fea0008000f00 */
[----:B-----5:R4:W5:Y:S02]  /*45f0*/  @P0 LDG.E R81, desc[UR40][R10.64] ;  /* 0x000000280a510981 */ /* 0x020964000c1e1900 */
[----:B--2-4-:R-:W-:Y:S07]  /*4600*/  @!P0 IMAD.U32 R81, RZ, RZ, UR8 ;  /* 0x00000008ff518e24 */ /* 0x014fee000f8e00ff */
.L_x_89:
[----:B-----5:R-:W-:Y:S01]  /*4610*/  @!P4 FSETP.EQ.AND P5, PT, R81, RZ, PT ;  /* 0x000000ff5100c20b */ /* 0x020fe20003fa2000 */
[----:B------:R-:W-:Y:S01]  /*4620*/  @!UPT UIADD3 URZ, UPT, UPT, URZ, URZ, URZ ;  /* 0x000000fffffff290 */ /* 0x000fe2000fffe0ff */
[----:B------:R-:W-:Y:S11]  /*4630*/  @!P4 BRA `(.L_x_90) ;  /* 0x000000000014c947 */ /* 0x000ff60003800000 */
[----:B------:R-:W-:Y:S02]  /*4640*/  LOP3.LUT P0, RZ, R165, 0xff, RZ, 0xc0, !PT ;  /* 0x000000ffa5ff7812 */ /* 0x000fe4000780c0ff */
[----:B------:R-:W-:Y:S04]  /*4650*/  PLOP3.LUT P5, PT, PT, PT, UP0, 0x80, 0x8 ;  /* 0x000000000008781c */ /* 0x000fe80003faf008 */
[----:B------:R-:W-:Y:S07]  /*4660*/  PLOP3.LUT P5, PT, P5, PT, PT, 0x8, 0x80 ;  /* 0x000000000080781c */ /* 0x000fee0002fae170 */
[----:B------:R-:W-:Y:S11]  /*4670*/  @P0 FSETP.EQ.AND P5, PT, R81, RZ, PT ;  /* 0x000000ff5100020b */ /* 0x000ff60003fa2000 */
[----:B------:R-:W-:Y:S02]  /*4680*/  @!UPT UIADD3 URZ, UPT, UPT, URZ, URZ, URZ ;  /* 0x000000fffffff290 */ /* 0x000fe4000fffe0ff */
.L_x_90:
[----:B------:R-:W4:Y:S01]  /*4690*/  SYNCS.PHASECHK.TRANS64.TRYWAIT P4, [UR6+0x38], R26 ;  /* 0x0000381aff0075a7 */ /* 0x000f220008081106 */
[----:B------:R-:W-:Y:S01]  /*46a0*/  @P3 SHF.R.U32.HI R27, RZ, 0x10, R21 ;  /* 0x00000010ff1b3819 */ /* 0x000fe20000011615 */
[----:B------:R-:W-:Y:S01]  /*46b0*/  VIADD R29, R29, 0x1 ;  /* 0x000000011d1d7836 */ /* 0x000fe20000000000 */
[----:B------:R-:W5:Y:S08]  /*46c0*/  LDC.64 R14, c[0x0][0xb10] ;  /* 0x0002c400ff0e7b82 */ /* 0x000f700000000a00 */
[----:B------:R-:W1:Y:S08]  /*46d0*/  LDC.64 R10, c[0x0][0xb18] ;  /* 0x0002c600ff0a7b82 */ /* 0x000e700000000a00 */
[----:B--2---:R-:W2:Y:S08]  /*46e0*/  @!P1 LDC R0, c[0x0][0xb20] ;  /* 0x0002c800ff009b82 */ /* 0x004eb00000000800 */
[----:B------:R-:W3:Y:S01]  /*46f0*/  @!P1 LDC R3, c[0x0][0xb0c] ;  /* 0x0002c300ff039b82 */ /* 0x000ee20000000800 */
[----:B-----5:R-:W-:Y:S05]  /*4700*/  @!P1 IMAD.HI.U32 R14, R13, R14, RZ ;  /* 0x0000000e0d0e9227 */ /* 0x020fea00078e00ff */
[----:B------:R-:W-:Y:S01]  /*4710*/  @!P1 SHF.R.U32.HI R14, RZ, R15, R14 ;  /* 0x0000000fff0e9219 */ /* 0x000fe2000001160e */
[----:B-1----:R-:W-:Y:S01]  /*4720*/  @!P1 IMAD.HI.U32 R11, R8, R11, RZ ;  /* 0x0000000b080b9227 */ /* 0x002fe200078e00ff */
[----:B------:R-:W-:Y:S04]  /*4730*/  @!P1 ISETP.NE.AND P0, PT, R10, 0x1, PT ;  /* 0x000000010a00980c */ /* 0x000fe80003f05270 */
[----:B--2---:R-:W-:Y:S02]  /*4740*/  @!P1 SHF.R.U32.HI R9, RZ, R0, R11 ;  /* 0x00000000ff099219 */ /* 0x004fe4000001160b */
[----:B---3--:R-:W-:Y:S02]  /*4750*/  @!P1 ISETP.NE.AND P2, PT, R3, 0x1, PT ;  /* 0x000000010300980c */ /* 0x008fe40003f45270 */
[----:B------:R-:W-:Y:S02]  /*4760*/  @!P1 SEL R9, R8, R9, !P0 ;  /* 0x0000000908099207 */ /* 0x000fe40004000000 */
[----:B------:R-:W-:Y:S02]  /*4770*/  ELECT P0, URZ, PT ;  /* 0x0000000000ff782f */ /* 0x000fe40003800000 */
[----:B------:R-:W-:Y:S05]  /*4780*/  @!P1 SEL R14, R13, R14, !P2 ;  /* 0x0000000e0d0e9207 */ /* 0x000fea0005000000 */
[----:B------:R-:W-:Y:S02]  /*4790*/  @!P1 IMAD.IADD R0, R9, 0x1, -R14 ;  /* 0x0000000109009824 */ /* 0x000fe400078e0a0e */
[----:B------:R-:W-:Y:S02]  /*47a0*/  @!P1 IMAD.IADD R9, R14, 0x1, -R9 ;  /* 0x000000010e099824 */ /* 0x000fe400078e0a09 */
[----:B------:R-:W-:Y:S02]  /*47b0*/  @!P1 IMAD R13, R0, R3, R13 ;  /* 0x00000003000d9224 */ /* 0x000fe400078e020d */
[----:B------:R-:W-:Y:S01]  /*47c0*/  @!P1 IMAD R8, R9, R10, R8 ;  /* 0x0000000a09089224 */ /* 0x000fe200078e0208 */
[----:B----4-:R-:W-:Y:S06]  /*47d0*/  @!P4 BRA `(.L_x_91) ;  /* 0x0000002c00e0c947 */ /* 0x010fec0003800000 */
.L_x_143:
[----:B------:R-:W-:Y:S01]  /*47e0*/  PLOP3.LUT P5, PT, P5, P0, PT, 0xf2, 0x2f ;  /* 0x00000000002f781c */ /* 0x000fe20002fa1e72 */
[----:B------:R-:W-:Y:S01]  /*47f0*/  UMOV UR14, 0x0 ;  /* 0x00000000000e7882 */ /* 0x000fe20000000000 */
[----:B------:R-:W-:Y:S01]  /*4800*/  LOP3.LUT R30, R30, 0x1, RZ, 0x3c, !PT ;  /* 0x000000011e1e7812 */ /* 0x000fe200078e3cff */
[----:B------:R-:W-:Y:S01]  /*4810*/  UMOV UR15, 0x10000000 ;  /* 0x10000000000f7882 */ /* 0x000fe20000000000 */
[----:B------:R-:W-:Y:S01]  /*4820*/  UMOV UR12, UR36 ;  /* 0x00000024000c7c82 */ /* 0x000fe20008000000 */
[----:B------:R-:W-:Y:S08]  /*4830*/  @P3 R2UR UR36, R27 ;  /* 0x000000001b2432ca */ /* 0x000ff000000e0000 */
[----:B-1----:R-:W-:Y:S01]  /*4840*/  @!P5 IADD3 R3, P0, PT, R32, 0x580, RZ ;  /* 0x000005802003d810 */ /* 0x002fe20007f1e0ff */
[----:B------:R-:W-:Y:S01]  /*4850*/  @!P5 IMAD.SHL.U32 R164, R164, 0x40, RZ ;  /* 0x00000040a4a4d824 */ /* 0x000fe200078e00ff */
[----:B------:R-:W-:Y:S01]  /*4860*/  VOTEU.ALL UP1, P5 ;  /* 0x0000000000ff7886 */ /* 0x000fe20002820000 */
[----:B------:R-:W-:Y:S01]  /*4870*/  @!P5 IMAD.SHL.U32 R155, R155, 0x80, RZ ;  /* 0x000000809b9bd824 */ /* 0x000fe200078e00ff */
[----:B------:R-:W-:Y:S01]  /*4880*/  @!P5 R2UR UR9, R3 ;  /* 0x000000000309d2ca */ /* 0x000fe200000e0000 */
[----:B------:R-:W-:Y:S01]  /*4890*/  @!P5 IMAD.X R0, RZ, RZ, R33, P0 ;  /* 0x000000ffff00d224 */ /* 0x000fe200000e0621 */
[----:B------:R-:W-:Y:S01]  /*48a0*/  @!P5 R2UR UR10, R164 ;  /* 0x00000000a40ad2ca */ /* 0x000fe200000e0000 */
[----:B------:R-:W-:Y:S01]  /*48b0*/  IMAD.IADD R164, R8, 0x1, R143 ;  /* 0x0000000108a47824 */ /* 0x000fe200078e028f */
[----:B------:R-:W-:Y:S01]  /*48c0*/  @!P5 R2UR UR11, R155 ;  /* 0x000000009b0bd2ca */ /* 0x000fe200000e0000 */
[----:B------:R-:W-:Y:S01]  /*48d0*/  IMAD.IADD R155, R13, 0x1, R154 ;  /* 0x000000010d9b7824 */ /* 0x000fe200078e029a */
[----:B------:R-:W-:Y:S02]  /*48e0*/  @!P5 R2UR UR8, R0 ;  /* 0x000000000008d2ca */ /* 0x000fe400000e0000 */
[C---:B------:R-:W-:Y:S04]  /*48f0*/  ISETP.NE.AND P0, PT, R29.reuse, 0x2, PT ;  /* 0x000000021d00780c */ /* 0x040fe80003f05270 */
[----:B------:R-:W-:Y:S01]  /*4900*/  SEL R3, RZ, 0x1, P0 ;  /* 0x00000001ff037807 */ /* 0x000fe20000000000 */
[----:B------:R-:W-:Y:S01]  /*4910*/  IMAD.U32 R10, RZ, RZ, UR9 ;  /* 0x00000009ff0a7e24 */ /* 0x000fe2000f8e00ff */
[----:B------:R-:W-:Y:S01]  /*4920*/  @!UP1 UIADD3 UR9, UPT, UPT, UR6, 0x30, URZ ;  /* 0x0000003006099890 */ /* 0x000fe2000fffe0ff */
[----:B------:R-:W-:Y:S02]  /*4930*/  SEL R29, R29, RZ, P0 ;  /* 0x000000ff1d1d7207 */ /* 0x000fe40000000000 */
[----:B------:R-:W-:Y:S02]  /*4940*/  LOP3.LUT R28, R28, R3, RZ, 0x3c, !PT ;  /* 0x000000031c1c7212 */ /* 0x000fe400078e3cff */
[----:B------:R-:W-:Y:S01]  /*4950*/  IMAD.U32 R11, RZ, RZ, UR8 ;  /* 0x00000008ff0b7e24 */ /* 0x000fe2000f8e00ff */
[----:B------:R-:W-:Y:S01]  /*4960*/  @!P5 R2UR UR16, R10 ;  /* 0x000000000a10d2ca */ /* 0x000fe200000e0000 */
[----:B------:R-:W-:Y:S01]  /*4970*/  @!UP1 UIADD3 UR8, UPT, UPT, UR6, 0x200, URZ ;  /* 0x0000020006089890 */ /* 0x000fe2000fffe0ff */
[----:B------:R-:W-:Y:S02]  /*4980*/  VOTEU.ALL UP1, P5 ;  /* 0x0000000000ff7886 */ /* 0x000fe40002820000 */
[----:B------:R-:W-:Y:S11]  /*4990*/  @!P5 R2UR UR17, R11 ;  /* 0x000000000b11d2ca */ /* 0x000ff600000e0000 */
[----:B------:R-:W-:Y:S02]  /*49a0*/  @!UPT UIADD3 URZ, UPT, UPT, URZ, URZ, URZ ;  /* 0x000000fffffff290 */ /* 0x000fe4000fffe0ff */
[----:B------:R2:W-:Y:S01]  /*49b0*/  @!UP1 UTMALDG.3D [UR8], [UR16], desc[UR14] ;  /* 0x00000e08100095b4 */ /* 0x0005e20008011000 */
[----:B------:R2:W-:Y:S01]  /*49c0*/  @!P5 SYNCS.ARRIVE.TRANS64.RED.A0TR RZ, [UR6+0x30], R25 ;  /* 0x00003019ffffd9a7 */ /* 0x0005e20008300406 */
[----:B------:R-:W-:Y:S01]  /*49d0*/  UPLOP3.LUT UP1, UPT, UPT, UPT, UPT, 0x80, 0x8 ;  /* 0x000000000008789c */ /* 0x000fe20003f2f070 */
[----:B------:R-:W-:Y:S01]  /*49e0*/  SYNCS.ARRIVE.TRANS64.RED.A1T0 RZ, [UR37], RZ ;  /* 0x000000ffffff79a7 */ /* 0x000fe20008100425 */
[----:B------:R-:W-:Y:S09]  /*49f0*/  @P3 BRA `(.L_x_92) ;  /* 0xfffffff400b43947 */ /* 0x000ff2000383ffff */
[----:B------:R-:W-:Y:S07]  /*4a00*/  MOV R0, UR6 ;  /* 0x0000000600007c02 */ /* 0x000fee0008000f00 */
.L_x_93:
[----:B-1----:R-:W-:-:S04]  /*4a10*/  SHF.L.U32 R3, R30, 0x1f, RZ ;  /* 0x0000001f1e037819 */ /* 0x002fc800000006ff */
[----:B------:R1:W3:Y:S03]  /*4a20*/  SYNCS.PHASECHK.TRANS64.TRYWAIT P0, [R0+URZ+0x38], R3 ;  /* 0x00003803000075a7 */ /* 0x0002e600080011ff */
[----:B---3--:R-:W-:Y:S05]  /*4a30*/  @!P0 NANOSLEEP.SYNCS 0x989680 ;  /* 0x009896800000895d */ /* 0x008fea0003900000 */
[----:B------:R-:W3:Y:S02]  /*4a40*/  @!P0 SYNCS.PHASECHK.TRANS64 P0, [R0+URZ+0x38], R3 ;  /* 0x00003803000085a7 */ /* 0x000ee400080010ff */
[----:B--23--:R-:W-:Y:S05]  /*4a50*/  @P0 EXIT ;  /* 0x000000000000094d */ /* 0x00cfea0003800000 */
[----:B------:R-:W-:Y:S05]  /*4a60*/  BRA `(.L_x_93) ;  /* 0xfffffffc00e87947 */ /* 0x000fea000383ffff */
.L_x_84:
[----:B------:R-:W-:-:S06]  /*4a70*/  UISETP.GE.AND UP1, UPT, UR10, 0x4, UPT ;  /* 0x000000040a00788c */ /* 0x000fcc000bf26270 */
[----:B------:R-:W-:-:S13]  /*4a80*/  PLOP3.LUT P0, PT, PT, PT, UP1, 0x80, 0x8 ;  /* 0x000000000008781c */ /* 0x000fda0003f0f018 */
[----:B------:R-:W-:Y:S05]  /*4a90*/  @!P0 EXIT ;  /* 0x000000000000894d */ /* 0x000fea0003800000 */
[----:B------:R-:W-:Y:S01]  /*4aa0*/  BAR.SYNC.DEFER_BLOCKING 0x6, 0xa0 ;  /* 0x0182800000007b1d */ /* 0x000fe20000010000 */
[C---:B------:R-:W-:Y:S02]  /*4ab0*/  IMAD.SHL.U32 R3, R166.reuse, 0x40, RZ ;  /* 0x00000040a6037824 */ /* 0x040fe400078e00ff */
[----:B------:R-:W-:Y:S02]  /*4ac0*/  HFMA2 R76, -RZ, RZ, 0, 0 ;  /* 0x00000000ff4c7431 */ /* 0x000fe400000001ff */
[C---:B------:R-:W-:Y:S01]  /*4ad0*/  IMAD.SHL.U32 R168, R166.reuse, 0x8, RZ ;  /* 0x00000008a6a87824 */ /* 0x040fe200078e00ff */
[----:B------:R-:W-:Y:S01]  /*4ae0*/  CS2R R174, SRZ ;  /* 0x0000000000ae7805 */ /* 0x000fe2000001ff00 */
[----:B------:R-:W-:Y:S01]  /*4af0*/  IMAD.U32 R79, R166, 0x10000, RZ ;  /* 0x00010000a64f7824 */ /* 0x000fe200078e00ff */
[----:B------:R-:W-:Y:S01]  /*4b00*/  UMOV UR43, 0x400 ;  /* 0x00000400002b7882 */ /* 0x000fe20000000000 */
[----:B------:R-:W-:Y:S01]  /*4b10*/  LOP3.LUT R5, R3, 0x180, RZ, 0xc0, !PT ;  /* 0x0000018003057812 */ /* 0x000fe200078ec0ff */
[----:B------:R-:W-:Y:S01]  /*4b20*/  ULEA UR43, UR37, UR43, 0x18 ;  /* 0x0000002b252b7291 */ /* 0x000fe2000f8ec0ff */
[----:B------:R-:W1:Y:S01]  /*4b30*/  LDC R167, c[0x0][0x370] ;  /* 0x0000dc00ffa77b82 */ /* 0x000e620000000800 */
[----:B------:R-:W-:Y:S01]  /*4b40*/  LOP3.LUT R79, R79, 0x600000, RZ, 0xc0, !PT ;  /* 0x006000004f4f7812 */ /* 0x000fe200078ec0ff */
[----:B------:R-:W-:Y:S01]  /*4b50*/  IMAD.MOV.U32 R182, RZ, RZ, RZ ;  /* 0x000000ffffb67224 */ /* 0x000fe200078e00ff */
[----:B------:R-:W-:Y:S01]  /*4b60*/  LOP3.LUT R168, R5, 0x30, R168, 0xf8, !PT ;  /* 0x0000003005a87812 */ /* 0x000fe200078ef8a8 */
[----:B------:R-:W-:Y:S01]  /*4b70*/  UIADD3 UR4, UPT, UPT, UR43, 0x2200, URZ ;  /* 0x000022002b047890 */ /* 0x000fe2000fffe0ff */
[----:B------:R-:W-:Y:S01]  /*4b80*/  IMAD.MOV.U32 R173, RZ, RZ, RZ ;  /* 0x000000ffffad7224 */ /* 0x000fe200078e00ff */
[----:B------:R-:W2:Y:S01]  /*4b90*/  LDCU.64 UR46, c[0x0][0x348] ;  /* 0x00006900ff2e77ac */ /* 0x000ea20008000a00 */
[----:B------:R-:W-:Y:S01]  /*4ba0*/  LOP3.LUT R168, R168, 0x1e40, R3, 0xf8, !PT ;  /* 0x00001e40a8a87812 */ /* 0x000fe200078ef803 */
[----:B------:R-:W3:Y:S01]  /*4bb0*/  LDC R74, c[0x0][0xb0c] ;  /* 0x0002c300ff4a7b82 */ /* 0x000ee20000000800 */
[----:B------:R-:W-:Y:S01]  /*4bc0*/  IMAD.SHL.U32 R3, R166, 0x10, RZ ;  /* 0x00000010a6037824 */ /* 0x000fe200078e00ff */
[----:B------:R-:W-:Y:S01]  /*4bd0*/  MOV R179, UR4 ;  /* 0x0000000400b37c02 */ /* 0x000fe20008000f00 */
[----:B------:R-:W4:Y:S03]  /*4be0*/  LDCU.64 UR38, c[0x0][0x888] ;  /* 0x00011100ff2677ac */ /* 0x000f260008000a00 */
[C---:B------:R-:W-:Y:S01]  /*4bf0*/  LOP3.LUT R5, R3.reuse, 0x20, RZ, 0xc0, !PT ;  /* 0x0000002003057812 */ /* 0x040fe200078ec0ff */
[----:B------:R-:W2:Y:S01]  /*4c00*/  LDS R0, [UR43+0x100] ;  /* 0x0001002bff007984 */ /* 0x000ea20008000800 */
[----:B------:R-:W1:Y:S01]  /*4c10*/  LDC R170, c[0x0][0xb20] ;  /* 0x0002c800ffaa7b82 */ /* 0x000e620000000800 */
[----:B------:R-:W-:Y:S01]  /*4c20*/  LOP3.LUT R3, R3, 0x40, RZ, 0xc0, !PT ;  /* 0x0000004003037812 */ /* 0x000fe200078ec0ff */
[----:B------:R-:W-:-:S06]  /*4c30*/  UIADD3 UR42, UPT, UPT, UR43, 0x200, URZ ;  /* 0x000002002b2a7890 */ /* 0x000fcc000fffe0ff */
[----:B------:R-:W1:Y:S08]  /*4c40*/  LDC R73, c[0x0][0xb30] ;  /* 0x0002cc00ff497b82 */ /* 0x000e700000000800 */
[----:B------:R-:W1:Y:S08]  /*4c50*/  LDC.64 R152, c[0x0][0xb10] ;  /* 0x0002c400ff987b82 */ /* 0x000e700000000a00 */
[----:B------:R-:W1:Y:S08]  /*4c60*/  LDC.64 R70, c[0x0][0xb18] ;  /* 0x0002c600ff467b82 */ /* 0x000e700000000a00 */
[----:B------:R-:W1:Y:S01]  /*4c70*/  LDC.64 R148, c[0x0][0x888] ;  /* 0x00022200ff947b82 */ /* 0x000e620000000a00 */
[----:B--2---:R-:W-:-:S07]  /*4c80*/  IMAD.IADD R79, R0, 0x1, R79 ;  /* 0x00000001004f7824 */ /* 0x004fce00078e024f */
[----:B------:R-:W2:Y:S01]  /*4c90*/  LDC.64 R68, c[0x0][0xb28] ;  /* 0x0002ca00ff447b82 */ /* 0x000ea20000000a00 */
[----:B------:R-:W-:-:S05]  /*4ca0*/  VIADD R0, R168, UR43 ;  /* 0x0000002ba8007c36 */ /* 0x000fca0008000000 */
[--C-:B------:R-:W-:Y:S02]  /*4cb0*/  IADD3 R178, PT, PT, -R5, 0x200, R0.reuse ;  /* 0x0000020005b27810 */ /* 0x100fe40007ffe100 */
[----:B------:R-:W1:Y:S01]  /*4cc0*/  LDC.64 R150, c[0x0][0x890] ;  /* 0x00022400ff967b82 */ /* 0x000e620000000a00 */
[----:B------:R-:W-:Y:S02]  /*4cd0*/  IADD3 R177, PT, PT, -R3, 0x200, R0 ;  /* 0x0000020003b17810 */ /* 0x000fe40007ffe100 */
[----:B------:R-:W-:-:S05]  /*4ce0*/  IMAD.IADD R176, R178, 0x1, -R3 ;  /* 0x00000001b2b07824 */ /* 0x000fca00078e0a03 */
[----:B------:R-:W1:Y:S08]  /*4cf0*/  LDC.64 R146, c[0x0][0x8b0] ;  /* 0x00022c00ff927b82 */ /* 0x000e700000000a00 */
[----:B------:R-:W1:Y:S08]  /*4d00*/  LDC.64 R144, c[0x0][0x8a8] ;  /* 0x00022a00ff907b82 */ /* 0x000e700000000a00 */
[----:B---34-:R-:W1:Y:S02]  /*4d10*/  LDC R172, c[0x0][0x374] ;  /* 0x0000dd00ffac7b82 */ /* 0x018e640000000800 */
.L_x_111:
[----:B------:R-:W-:Y:S02]  /*4d20*/  LEA R0, R182, UR43, 0x3 ;  /* 0x0000002bb6007c11 */ /* 0x000fe4000f8e18ff */
[----:B------:R-:W-:Y:S02]  /*4d30*/  SHF.L.U32 R3, R174, 0x1f, RZ ;  /* 0x0000001fae037819 */ /* 0x000fe400000006ff */
[----:B------:R-:W-:Y:S02]  /*4d40*/  LEA R16, R182, UR43, 0x4 ;  /* 0x0000002bb6107c11 */ /* 0x000fe4000f8e20ff */
[----:B------:R-:W3:Y:S02]  /*4d50*/  SYNCS.PHASECHK.TRANS64.TRYWAIT P0, [R0+URZ+0x50], R3 ;  /* 0x00005003000075a7 */ /* 0x000ee400080011ff */
[----:B-123--:R-:W-:Y:S05]  /*4d60*/  @!P0 BRA `(.L_x_94) ;  /* 0x0000002800948947 */ /* 0x00efea0003800000 */
.L_x_144:
[----:B------:R-:W4:Y:S01]  /*4d70*/  LDC.64 R12, c[0x0][0xb10] ;  /* 0x0002c400ff0c7b82 */ /* 0x000f220000000a00 */
[----:B------:R-:W2:Y:S01]  /*4d80*/  LDS.128 R16, [R16+0xe0] ;  /* 0x0000e00010107984 */ /* 0x000ea20000000c00 */
[----:B-1----:R-:W-:Y:S01]  /*4d90*/  ISETP.NE.AND P1, PT, R73, 0x1, PT ;  /* 0x000000014900780c */ /* 0x002fe20003f25270 */
[----:B---3--:R-:W-:Y:S01]  /*4da0*/  VIADD R0, R0, 0x60 ;  /* 0x0000006000007836 */ /* 0x008fe20000000000 */
[----:B------:R-:W-:Y:S04]  /*4db0*/  ISETP.GE.AND P0, PT, R72, 0x1, PT ;  /* 0x000000014800780c */ /* 0x000fe80003f06270 */
[----:B------:R-:W1:Y:S01]  /*4dc0*/  LDC.64 R10, c[0x0][0xb18] ;  /* 0x0002c600ff0a7b82 */ /* 0x000e620000000a00 */
[----:B------:R-:W-:Y:S01]  /*4dd0*/  PRMT R0, RZ, 0x654, R0 ;  /* 0x00000654ff007816 */ /* 0x000fe20000000000 */
[----:B------:R-:W-:Y:S01]  /*4de0*/  @!PT LDS RZ, [RZ] ;  /* 0x00000000fffff984 */ /* 0x000fe20000000800 */
[----:B------:R-:W-:Y:S01]  /*4df0*/  @!PT LDS RZ, [RZ] ;  /* 0x00000000fffff984 */ /* 0x000fe20000000800 */
[----:B------:R-:W-:Y:S01]  /*4e00*/  @!PT LDS RZ, [RZ] ;  /* 0x00000000fffff984 */ /* 0x000fe20000000800 */
[----:B------:R-:W-:Y:S01]  /*4e10*/  @!PT LDS RZ, [RZ] ;  /* 0x00000000fffff984 */ /* 0x000fe20000000800 */
[----:B------:R3:W-:Y:S06]  /*4e20*/  MEMBAR.ALL.CTA ;  /* 0x0000000000007992 */ /* 0x0007ec0000008000 */
[----:B---3--:R-:W3:Y:S01]  /*4e30*/  FENCE.VIEW.ASYNC.S ;  /* 0x00000000000073c6 */ /* 0x008ee20000000000 */
[----:B------:R-:W1:Y:S08]  /*4e40*/  @!P1 LDC R14, c[0x0][0xb20] ;  /* 0x0002c800ff0e9b82 */ /* 0x000e700000000800 */
[----:B------:R-:W1:Y:S01]  /*4e50*/  @!P1 LDC R9, c[0x0][0xb0c] ;  /* 0x0002c300ff099b82 */ /* 0x000e620000000800 */
[----:B---3--:R3:W-:Y:S01]  /*4e60*/  SYNCS.ARRIVE.TRANS64.RED.A1T0 RZ, [R0+URZ], RZ ;  /* 0x000000ff00ff79a7 */ /* 0x0087e200081004ff */
[----:B--2---:R-:W-:Y:S04]  /*4e70*/  LOP3.LUT P4, RZ, R18, 0x1, RZ, 0xc0, !PT ;  /* 0x0000000112ff7812 */ /* 0x004fe8000788c0ff */
[----:B------:R-:W-:Y:S09]  /*4e80*/  P2R R180, PR, RZ, 0x10 ;  /* 0x00000010ffb47803 */ /* 0x000ff20000000000 */
[----:B------:R-:W-:Y:S02]  /*4e90*/  @P4 MOV R77, R16 ;  /* 0x00000010004d4202 */ /* 0x000fe40000000f00 */
[----:B------:R-:W-:Y:S01]  /*4ea0*/  @P4 LOP3.LUT R75, R17, 0xffff, RZ, 0xc0, !PT ;  /* 0x0000ffff114b4812 */ /* 0x000fe200078ec0ff */
[----:B---34-:R-:W-:Y:S06]  /*4eb0*/  @!P0 BRA `(.L_x_95) ;  /* 0x0000000000a48947 */ /* 0x018fec0003800000 */
[----:B------:R-:W-:Y:S01]  /*4ec0*/  IMAD.HI.U32 R21, R172, R71, RZ ;  /* 0x00000047ac157227 */ /* 0x000fe200078e00ff */
[----:B------:R-:W-:Y:S02]  /*4ed0*/  ISETP.NE.AND P0, PT, R70, 0x1, PT ;  /* 0x000000014600780c */ /* 0x000fe40003f05270 */
[----:B------:R-:W-:Y:S01]  /*4ee0*/  ISETP.NE.AND P2, PT, R72, 0x1, PT ;  /* 0x000000014800780c */ /* 0x000fe20003f45270 */
[----:B------:R-:W-:Y:S01]  /*4ef0*/  IMAD.HI.U32 R20, R167, R152, RZ ;  /* 0x00000098a7147227 */ /* 0x000fe200078e00ff */
[----:B------:R-:W-:Y:S02]  /*4f00*/  SHF.R.U32.HI R21, RZ, R170, R21 ;  /* 0x000000aaff157219 */ /* 0x000fe40000011615 */
[----:B------:R-:W-:Y:S01]  /*4f10*/  ISETP.NE.AND P3, PT, R74, 0x1, PT ;  /* 0x000000014a00780c */ /* 0x000fe20003f65270 */
[----:B------:R-:W-:Y:S01]  /*4f20*/  IMAD.HI.U32 R24, R77, R152, RZ ;  /* 0x000000984d187227 */ /* 0x000fe200078e00ff */
[----:B------:R-:W-:Y:S02]  /*4f30*/  SHF.R.U32.HI R20, RZ, R153, R20 ;  /* 0x00000099ff147219 */ /* 0x000fe40000011614 */
[----:B------:R-:W-:Y:S01]  /*4f40*/  SEL R3, R172, R21, !P0 ;  /* 0x00000015ac037207 */ /* 0x000fe20004000000 */
[----:B------:R-:W-:Y:S01]  /*4f50*/  IMAD.HI.U32 R21, R75, R71, RZ ;  /* 0x000000474b157227 */ /* 0x000fe200078e00ff */
[----:B------:R-:W-:Y:S02]  /*4f60*/  SEL R7, R167, R20, !P3 ;  /* 0x00000014a7077207 */ /* 0x000fe40005800000 */
[----:B------:R-:W-:Y:S01]  /*4f70*/  SHF.R.U32.HI R24, RZ, R153, R24 ;  /* 0x00000099ff187219 */ /* 0x000fe20000011618 */
[-C--:B------:R-:W-:Y:S04]  /*4f80*/  IMAD.HI.U32 R20, R3, R68.reuse, RZ ;  /* 0x0000004403147227 */ /* 0x080fe800078e00ff */
[----:B------:R-:W-:Y:S01]  /*4f90*/  IMAD.HI.U32 R22, R7, R68, RZ ;  /* 0x0000004407167227 */ /* 0x000fe200078e00ff */
[-C--:B------:R-:W-:Y:S02]  /*4fa0*/  @P2 SHF.R.U32.HI R3, RZ, R69.reuse, R20 ;  /* 0x00000045ff032219 */ /* 0x080fe40000011614 */
[----:B------:R-:W-:Y:S02]  /*4fb0*/  SHF.R.U32.HI R20, RZ, R170, R21 ;  /* 0x000000aaff147219 */ /* 0x000fe40000011615 */
[----:B------:R-:W-:Y:S01]  /*4fc0*/  @P2 SHF.R.U32.HI R7, RZ, R69, R22 ;  /* 0x00000045ff072219 */ /* 0x000fe20000011616 */
[C---:B------:R-:W-:Y:S01]  /*4fd0*/  IMAD R2, R72.reuse, R3, RZ ;  /* 0x0000000348027224 */ /* 0x040fe200078e02ff */
[----:B------:R-:W-:Y:S02]  /*4fe0*/  SEL R5, R75, R20, !P0 ;  /* 0x000000144b057207 */ /* 0x000fe40004000000 */
[----:B------:R-:W-:Y:S01]  /*4ff0*/  SEL R3, R77, R24, !P3 ;  /* 0x000000184d037207 */ /* 0x000fe20005800000 */
[----:B------:R-:W-:Y:S01]  /*5000*/  IMAD R4, R72, R7, RZ ;  /* 0x0000000748047224 */ /* 0x000fe200078e02ff */
[C---:B------:R-:W-:Y:S01]  /*5010*/  ISETP.GE.AND P0, PT, R5.reuse, R2, PT ;  /* 0x000000020500720c */ /* 0x040fe20003f06270 */
[----:B------:R-:W-:Y:S03]  /*5020*/  IMAD.HI.U32 R6, R5, R68, RZ ;  /* 0x0000004405067227 */ /* 0x000fe600078e00ff */
[----:B------:R-:W-:Y:S01]  /*5030*/  ISETP.GE.OR P0, PT, R3, R4, P0 ;  /* 0x000000040300720c */ /* 0x000fe20000706670 */
[----:B------:R-:W-:Y:S01]  /*5040*/  IMAD.MOV R4, RZ, RZ, -R3 ;  /* 0x000000ffff047224 */ /* 0x000fe200078e0a03 */
[-C--:B------:R-:W-:Y:S03]  /*5050*/  SHF.R.U32.HI R6, RZ, R69.reuse, R6 ;  /* 0x00000045ff067219 */ /* 0x080fe60000011606 */
[----:B------:R-:W-:Y:S01]  /*5060*/  IMAD R77, R74, R4, R77 ;  /* 0x000000044a4d7224 */ /* 0x000fe200078e024d */
[----:B------:R-:W-:Y:S05]  /*5070*/  SEL R15, R5, R6, !P2 ;  /* 0x00000006050f7207 */ /* 0x000fea0005000000 */
[----:B------:R-:W-:Y:S02]  /*5080*/  IMAD.MOV R6, RZ, RZ, -R15 ;  /* 0x000000ffff067224 */ /* 0x000fe400078e0a0f */
[C---:B------:R-:W-:Y:S04]  /*5090*/  @!P0 IMAD.HI.U32 R2, R3.reuse, R68, RZ ;  /* 0x0000004403028227 */ /* 0x040fe800078e00ff */
[----:B------:R-:W-:Y:S01]  /*50a0*/  IMAD R6, R72, R6, R5 ;  /* 0x0000000648067224 */ /* 0x000fe200078e0205 */
[----:B------:R-:W-:Y:S04]  /*50b0*/  @!P0 SHF.R.U32.HI R2, RZ, R69, R2 ;  /* 0x00000045ff028219 */ /* 0x000fe80000011602 */
[----:B------:R-:W-:Y:S02]  /*50c0*/  @!P0 SEL R0, R3, R2, !P2 ;  /* 0x0000000203008207 */ /* 0x000fe40005000000 */
[----:B------:R-:W-:Y:S02]  /*50d0*/  IADD3 R2, PT, PT, -R5, RZ, RZ ;  /* 0x000000ff05027210 */ /* 0x000fe40007ffe1ff */
[----:B------:R-:W-:Y:S01]  /*50e0*/  @!P0 IADD3 R8, PT, PT, R15, -R0, RZ ;  /* 0x800000000f088210 */ /* 0x000fe20007ffe0ff */
[----:B------:R-:W-:Y:S02]  /*50f0*/  @!P0 IMAD R0, R7, R6, R0 ;  /* 0x0000000607008224 */ /* 0x000fe400078e0200 */
[----:B------:R-:W-:Y:S02]  /*5100*/  IMAD R75, R70, R2, R75 ;  /* 0x00000002464b7224 */ /* 0x000fe400078e024b */
[----:B------:R-:W-:Y:S02]  /*5110*/  @!P0 IMAD R5, R8, R72, R3 ;  /* 0x0000004808058224 */ /* 0x000fe400078e0203 */
[----:B------:R-:W-:Y:S04]  /*5120*/  @!P0 IMAD.MOV.U32 R3, RZ, RZ, R0 ;  /* 0x000000ffff038224 */ /* 0x000fe800078e0000 */
[----:B------:R-:W-:Y:S02]  /*5130*/  IMAD R77, R3, R74, R77 ;  /* 0x0000004a034d7224 */ /* 0x000fe400078e024d */
[----:B------:R-:W-:Y:S07]  /*5140*/  IMAD R75, R5, R70, R75 ;  /* 0x00000046054b7224 */ /* 0x000fee00078e024b */
.L_x_95:
[----:B------:R-:W-:Y:S01]  /*5150*/  @!P1 IMAD.HI.U32 R0, R77, R12, RZ ;  /* 0x0000000c4d009227 */ /* 0x000fe200078e00ff */
[----:B-1----:R-:W-:Y:S01]  /*5160*/  @!P1 ISETP.NE.AND P0, PT, R10, 0x1, PT ;  /* 0x000000010a00980c */ /* 0x002fe20003f05270 */
[----:B------:R-:W-:Y:S01]  /*5170*/  ULOP3.LUT UP0, URZ, UR42, 0x1b0, URZ, 0xc0, !UPT ;  /* 0x000001b02aff7892 */ /* 0x000fe2000f80c0ff */
[----:B------:R-:W-:Y:S01]  /*5180*/  @!P1 ISETP.NE.AND P2, PT, R9, 0x1, PT ;  /* 0x000000010900980c */ /* 0x000fe20003f45270 */
[----:B------:R-:W-:Y:S01]  /*5190*/  @!P1 IMAD.HI.U32 R3, R75, R11, RZ ;  /* 0x0000000b4b039227 */ /* 0x000fe200078e00ff */
[----:B------:R-:W-:Y:S02]  /*51a0*/  @!P1 SHF.R.U32.HI R0, RZ, R13, R0 ;  /* 0x0000000dff009219 */ /* 0x000fe40000011600 */
[----:B------:R-:W-:Y:S01]  /*51b0*/  @P4 SHF.R.U32.HI R171, RZ, 0x10, R17 ;  /* 0x00000010ffab4819 */ /* 0x000fe20000011611 */
[----:B------:R-:W-:Y:S01]  /*51c0*/  VIADD R182, R182, 0x1 ;  /* 0x00000001b6b67836 */ /* 0x000fe20000000000 */
[----:B------:R-:W-:Y:S02]  /*51d0*/  @!P1 SHF.R.U32.HI R2, RZ, R14, R3 ;  /* 0x0000000eff029219 */ /* 0x000fe40000011603 */
[----:B------:R-:W-:Y:S02]  /*51e0*/  @!P1 SEL R3, R77, R0, !P2 ;  /* 0x000000004d039207 */ /* 0x000fe40005000000 */
[----:B------:R-:W-:Y:S05]  /*51f0*/  @!P1 SEL R2, R75, R2, !P0 ;  /* 0x000000024b029207 */ /* 0x000fea0004000000 */
[----:B------:R-:W-:Y:S02]  /*5200*/  @!P1 IMAD.IADD R0, R2, 0x1, -R3 ;  /* 0x0000000102009824 */ /* 0x000fe400078e0a03 */
[----:B------:R-:W-:Y:S02]  /*5210*/  @!P1 IMAD.IADD R2, R3, 0x1, -R2 ;  /* 0x0000000103029824 */ /* 0x000fe400078e0a02 */
[----:B------:R-:W-:Y:S02]  /*5220*/  @!P1 IMAD R77, R0, R9, R77 ;  /* 0x00000009004d9224 */ /* 0x000fe400078e024d */
[----:B------:R-:W-:Y:S01]  /*5230*/  @!P1 IMAD R75, R2, R10, R75 ;  /* 0x0000000a024b9224 */ /* 0x000fe200078e024b */
[----:B------:R-:W-:Y:S06]  /*5240*/  BRA.U !UP0, `(.L_x_96) ;  /* 0x0000000108407547 */ /* 0x000fec000b800000 */
[----:B------:R-:W1:Y:S01]  /*5250*/  LDCU.64 UR8, c[0x4][0x80] ;  /* 0x01001000ff0877ac */ /* 0x000e620008000a00 */
[----:B------:R-:W-:Y:S01]  /*5260*/  MOV R3, 0x0 ;  /* 0x0000000000037802 */ /* 0x000fe20000000f00 */
[----:B------:R-:W-:Y:S02]  /*5270*/  HFMA2 R12, -RZ, RZ, 0, 5.9604644775390625e-08 ;  /* 0x00000001ff0c7431 */ /* 0x000fe400000001ff */
[----:B------:R-:W-:Y:S02]  /*5280*/  IMAD.MOV.U32 R8, RZ, RZ, 0x70 ;  /* 0x00000070ff087424 */ /* 0x000fe400078e00ff */
[----:B------:R-:W-:Y:S01]  /*5290*/  IMAD.MOV.U32 R13, RZ, RZ, RZ ;  /* 0x000000ffff0d7224 */ /* 0x000fe200078e00ff */
[----:B------:R-:W2:Y:S01]  /*52a0*/  LDCU.64 UR6, c[0x4][0x88] ;  /* 0x01001100ff0677ac */ /* 0x000ea20008000a00 */
[----:B------:R-:W3:Y:S01]  /*52b0*/  LDC.64 R2, c[0x4][R3] ;  /* 0x0100000003027b82 */ /* 0x000ee20000000a00 */
[----:B------:R-:W4:Y:S01]  /*52c0*/  LDCU.64 UR4, c[0x4][0x8] ;  /* 0x01000100ff0477ac */ /* 0x000f220008000a00 */
[----:B-1----:R-:W-:Y:S01]  /*52d0*/  MOV R5, UR9 ;  /* 0x0000000900057c02 */ /* 0x002fe20008000f00 */
[----:B------:R-:W-:Y:S01]  /*52e0*/  IMAD.U32 R4, RZ, RZ, UR8 ;  /* 0x00000008ff047e24 */ /* 0x000fe2000f8e00ff */
[----:B--2---:R-:W-:Y:S01]  /*52f0*/  MOV R7, UR7 ;  /* 0x0000000700077c02 */ /* 0x004fe20008000f00 */
[----:B------:R-:W-:Y:S01]  /*5300*/  IMAD.U32 R6, RZ, RZ, UR6 ;  /* 0x00000006ff067e24 */ /* 0x000fe2000f8e00ff */
[----:B----4-:R-:W-:Y:S01]  /*5310*/  MOV R11, UR5 ;  /* 0x00000005000b7c02 */ /* 0x010fe20008000f00 */
[----:B------:R-:W-:Y:S02]  /*5320*/  IMAD.U32 R10, RZ, RZ, UR4 ;  /* 0x00000004ff0a7e24 */ /* 0x000fe4000f8e00ff */
[----:B------:R-:W-:Y:S07]  /*5330*/  LEPC R20, `(.L_x_96) ;  /* 0x000000001014794e */ /* 0x000fee0000000000 */
[----:B---3-5:R-:W-:Y:S05]  /*5340*/  CALL.ABS.NOINC R2 ;  /* 0x0000000002007343 */ /* 0x028fea0003c00000 */
.L_x_96:
[----:B------:R-:W-:Y:S01]  /*5350*/  LOP3.LUT P0, RZ, R179, 0x1b0, RZ, 0xc0, !PT ;  /* 0x000001b0b3ff7812 */ /* 0x000fe2000780c0ff */
[----:B------:R-:W-:Y:S11]  /*5360*/  BSSY.RECONVERGENT B6, `(.L_x_97) ;  /* 0x0000013000067945 */ /* 0x000ff60003800200 */
[----:B------:R-:W-:Y:S01]  /*5370*/  @!UPT UIADD3 URZ, UPT, UPT, URZ, URZ, URZ ;  /* 0x000000fffffff290 */ /* 0x000fe2000fffe0ff */
[----:B------:R-:W-:Y:S05]  /*5380*/  @!P0 BRA `(.L_x_98) ;  /* 0x0000000000408947 */ /* 0x000fea0003800000 */
        /* <DEDUP_REMOVED lines=16> */
.L_x_98:
[----:B------:R-:W-:Y:S05]  /*5490*/  BSYNC.RECONVERGENT B6 ;  /* 0x0000000000067941 */ /* 0x000fea0003800200 */
.L_x_97:
[----:B------:R-:W-:Y:S01]  /*54a0*/  ISETP.NE.U32.AND P3, PT, R150, RZ, PT ;  /* 0x000000ff9600720c */ /* 0x000fe20003f65070 */
[----:B------:R-:W-:Y:S01]  /*54b0*/  UISETP.NE.AND UP1, UPT, UR44, URZ, UPT ;  /* 0x000000ff2c00728c */ /* 0x000fe2000bf25270 */
[----:B------:R-:W-:Y:S02]  /*54c0*/  ISETP.NE.U32.AND P4, PT, R146, RZ, PT ;  /* 0x000000ff9200720c */ /* 0x000fe40003f85070 */
[----:B------:R-:W-:Y:S02]  /*54d0*/  ISETP.NE.AND.EX P3, PT, R151, RZ, PT, P3 ;  /* 0x000000ff9700720c */ /* 0x000fe40003f65330 */
[----:B------:R-:W-:Y:S02]  /*54e0*/  PLOP3.LUT P1, PT, PT, PT, PT, 0x8, 0x80 ;  /* 0x000000000080781c */ /* 0x000fe40003f2e170 */
[----:B------:R-:W-:Y:S02]  /*54f0*/  PLOP3.LUT P0, PT, PT, PT, UP1, 0x80, 0x8 ;  /* 0x000000000008781c */ /* 0x000fe40003f0f018 */
[----:B------:R-:W-:Y:S02]  /*5500*/  ISETP.NE.AND.EX P4, PT, R147, RZ, PT, P4 ;  /* 0x000000ff9300720c */ /* 0x000fe40003f85340 */
[----:B------:R-:W1:Y:S09]  /*5510*/  @UP1 LDCU.64 UR4, c[0x0][0x888] ;  /* 0x00011100ff0417ac */ /* 0x000e720008000a00 */
[----:B------:R-:W-:Y:S01]  /*5520*/  @P0 PLOP3.LUT P1, PT, P3, PT, PT, 0x80, 0x8 ;  /* 0x000000000008081c */ /* 0x000fe20001f2f070 */
[----:B-1----:R-:W-:Y:S04]  /*5530*/  @UP1 UISETP.NE.U32.AND UP0, UPT, UR4, URZ, UPT ;  /* 0x000000ff0400128c */ /* 0x002fe8000bf05070 */
[----:B------:R-:W-:Y:S04]  /*5540*/  @UP1 UISETP.NE.AND.EX UP0, UPT, UR5, URZ, UPT, UP0 ;  /* 0x000000ff0500128c */ /* 0x000fe8000bf05300 */
[----:B------:R-:W-:Y:S01]  /*5550*/  @UP1 USEL UR4, URZ, 0xffffffff, UP0 ;  /* 0xffffffffff041887 */ /* 0x000fe20008000000 */
[----:B------:R-:W-:Y:S11]  /*5560*/  @!P3 BRA `(.L_x_99) ;  /* 0x00000000002cb947 */ /* 0x000ff60003800000 */
[----:B------:R-:W-:Y:S01]  /*5570*/  ISETP.NE.U32.AND P2, PT, R148, RZ, PT ;  /* 0x000000ff9400720c */ /* 0x000fe20003f45070 */
[----:B------:R-:W-:Y:S03]  /*5580*/  IMAD.MOV.U32 R165, RZ, RZ, 0x1 ;  /* 0x00000001ffa57424 */ /* 0x000fe600078e00ff */
[----:B------:R-:W-:Y:S11]  /*5590*/  ISETP.NE.AND.EX P2, PT, R149, RZ, PT, P2 ;  /* 0x000000ff9500720c */ /* 0x000ff60003f45320 */
[----:B------:R-:W-:Y:S02]  /*55a0*/  @!UPT UIADD3 URZ, UPT, UPT, URZ, URZ, URZ ;  /* 0x000000fffffff290 */ /* 0x000fe4000fffe0ff */
[----:B------:R-:W1:Y:S01]  /*55b0*/  @P2 LDC.64 R2, c[0x0][0x888] ;  /* 0x00022200ff022b82 */ /* 0x000e620000000a00 */
[----:B------:R-:W-:Y:S04]  /*55c0*/  @P2 IMAD R0, R150, UR36, RZ ;  /* 0x0000002496002c24 */ /* 0x000fe8000f8e02ff */
[----:B-1----:R-:W-:Y:S04]  /*55d0*/  @P2 IMAD.WIDE R2, R0, 0x4, R2 ;  /* 0x0000000400022825 */ /* 0x002fe800078e0202 */
[----:B------:R-:W-:Y:S01]  /*55e0*/  HFMA2 R0, -RZ, RZ, 0, 5.9604644775390625e-08 ;  /* 0x00000001ff007431 */ /* 0x000fe200000001ff */
[----:B-----5:R1:W5:Y:S04]  /*55f0*/  @P2 LDG.E R81, desc[UR40][R2.64] ;  /* 0x0000002802512981 */ /* 0x020368000c1e1900 */
[----:B------:R-:W-:Y:S01]  /*5600*/  @!P2 PRMT R165, R0, 0x7610, R165 ;  /* 0x0000761000a5a816 */ /* 0x000fe200000000a5 */
[----:B-1----:R-:W2:Y:S06]  /*5610*/  @!P2 LDC R81, c[0x0][0x880] ;  /* 0x00022000ff51ab82 */ /* 0x002eac0000000800 */
.L_x_99:
[----:B------:R-:W-:Y:S05]  /*5620*/  @!P4 BRA `(.L_x_100) ;  /* 0x000000000020c947 */ /* 0x000fea0003800000 */
[----:B------:R-:W-:Y:S04]  /*5630*/  ISETP.NE.U32.AND P2, PT, R144, RZ, PT ;  /* 0x000000ff9000720c */ /* 0x000fe80003f45070 */
[----:B------:R-:W-:Y:S11]  /*5640*/  ISETP.NE.AND.EX P2, PT, R145, RZ, PT, P2 ;  /* 0x000000ff9100720c */ /* 0x000ff60003f45320 */
[----:B------:R-:W-:Y:S02]  /*5650*/  @!UPT UIADD3 URZ, UPT, UPT, URZ, URZ, URZ ;  /* 0x000000fffffff290 */ /* 0x000fe4000fffe0ff */
[----:B------:R-:W1:Y:S01]  /*5660*/  @P2 LDC.64 R2, c[0x0][0x8a8] ;  /* 0x00022a00ff022b82 */ /* 0x000e620000000a00 */
[----:B------:R-:W-:Y:S04]  /*5670*/  @P2 IMAD R0, R146, UR36, RZ ;  /* 0x0000002492002c24 */ /* 0x000fe8000f8e02ff */
[----:B-1----:R-:W-:Y:S05]  /*5680*/  @P2 IMAD.WIDE R2, R0, 0x4, R2 ;  /* 0x0000000400022825 */ /* 0x002fea00078e0202 */
[----:B-----5:R1:W5:Y:S02]  /*5690*/  @P2 LDG.E R78, desc[UR40][R2.64] ;  /* 0x00000028024e2981 */ /* 0x020364000c1e1900 */
[----:B-1----:R-:W3:Y:S02]  /*56a0*/  @!P2 LDC R78, c[0x0][0x8a0] ;  /* 0x00022800ff4eab82 */ /* 0x002ee40000000800 */
.L_x_100:
[----:B--2--5:R-:W-:Y:S01]  /*56b0*/  @P0 FSETP.NEU.AND P4, PT, R81, RZ, PT ;  /* 0x000000ff5100020b */ /* 0x024fe20003f8d000 */
[----:B------:R-:W-:Y:S01]  /*56c0*/  IMAD.U32 R0, RZ, RZ, UR4 ;  /* 0x00000004ff007e24 */ /* 0x000fe2000f8e00ff */
[----:B------:R-:W-:Y:S01]  /*56d0*/  @P0 LOP3.LUT P2, RZ, R165, 0xff, RZ, 0xc0, !PT ;  /* 0x000000ffa5ff0812 */ /* 0x000fe2000784c0ff */
[----:B------:R-:W-:Y:S01]  /*56e0*/  BSSY B1, `(.L_x_101) ;  /* 0x000003d000017945 */ /* 0x000fe20003800000 */
[----:B------:R-:W-:Y:S01]  /*56f0*/  @P0 SEL R3, RZ, 0xffffffff, P4 ;  /* 0xffffffffff030807 */ /* 0x000fe20002000000 */
[C---:B------:R-:W-:Y:S01]  /*5700*/  IMAD R64, R76.reuse, 0x40, R79 ;  /* 0x000000404c407824 */ /* 0x040fe200078e024f */
[----:B------:R-:W-:Y:S02]  /*5710*/  LEA R181, R76, UR43, 0x3 ;  /* 0x0000002b4cb57c11 */ /* 0x000fe4000f8e18ff */
[----:B------:R-:W-:Y:S02]  /*5720*/  CS2R R86, SRZ ;  /* 0x0000000000567805 */ /* 0x000fe4000001ff00 */
[----:B------:R-:W-:Y:S02]  /*5730*/  @P1 SEL R3, R0, R3, !P2 ;  /* 0x0000000300031207 */ /* 0x000fe40005000000 */
[----:B------:R-:W-:Y:S02]  /*5740*/  CS2R R84, SRZ ;  /* 0x0000000000547805 */ /* 0x000fe4000001ff00 */
[----:B------:R-:W-:Y:S02]  /*5750*/  SHF.L.U32 R2, R175, 0x1f, RZ ;  /* 0x0000001faf027819 */ /* 0x000fe400000006ff */
[----:B------:R-:W-:Y:S02]  /*5760*/  CS2R R90, SRZ ;  /* 0x00000000005a7805 */ /* 0x000fe4000001ff00 */
[----:B------:R-:W-:Y:S02]  /*5770*/  @P0 LOP3.LUT R3, R3, 0x1, RZ, 0xc0, !PT ;  /* 0x0000000103030812 */ /* 0x000fe400078ec0ff */
[----:B------:R-:W-:Y:S02]  /*5780*/  CS2R R88, SRZ ;  /* 0x0000000000587805 */ /* 0x000fe4000001ff00 */
[----:B------:R-:W-:Y:S02]  /*5790*/  PLOP3.LUT P5, PT, PT, PT, PT, 0x8, 0x80 ;  /* 0x000000000080781c */ /* 0x000fe40003fae170 */
[----:B------:R-:W-:Y:S02]  /*57a0*/  CS2R R98, SRZ ;  /* 0x0000000000627805 */ /* 0x000fe4000001ff00 */
[----:B------:R-:W-:Y:S02]  /*57b0*/  ISETP.NE.U32.OR P1, PT, R3, 0x1, !P0 ;  /* 0x000000010300780c */ /* 0x000fe40004725470 */
[----:B------:R-:W-:Y:S02]  /*57c0*/  CS2R R96, SRZ ;  /* 0x0000000000607805 */ /* 0x000fe4000001ff00 */
[----:B------:R-:W-:Y:S02]  /*57d0*/  CS2R R94, SRZ ;  /* 0x00000000005e7805 */ /* 0x000fe4000001ff00 */
[----:B------:R-:W-:Y:S07]  /*57e0*/  CS2R R92, SRZ ;  /* 0x00000000005c7805 */ /* 0x000fee000001ff00 */
[----:B------:R-:W-:Y:S04]  /*57f0*/  @P1 SHF.L.U32 R4, R173, 0x1f, RZ ;  /* 0x0000001fad041819 */ /* 0x000fe800000006ff */
[----:B------:R-:W1:Y:S01]  /*5800*/  @P1 SYNCS.PHASECHK.TRANS64.TRYWAIT P0, [UR43+0x30], R4 ;  /* 0x00003004ff0015a7 */ /* 0x000e62000800112b */
[----:B------:R2:W4:Y:S01]  /*5810*/  SYNCS.PHASECHK.TRANS64.TRYWAIT P4, [R181+URZ+0x70], R2 ;  /* 0x00007002b50075a7 */ /* 0x00052200080811ff */
[----:B-1----:R-:W-:Y:S01]  /*5820*/  @P1 PLOP3.LUT P5, PT, P0, PT, PT, 0x8, 0x80 ;  /* 0x000000000080181c */ /* 0x002fe200007ae170 */
[----:B------:R-:W-:Y:S01]  /*5830*/  @!UPT UIADD3 URZ, UPT, UPT, URZ, URZ, URZ ;  /* 0x000000fffffff290 */ /* 0x000fe2000fffe0ff */
[----:B--2-4-:R-:W-:Y:S11]  /*5840*/  @!P1 BRA `(.L_x_102) ;  /* 0x0000000000989947 */ /* 0x014ff60003800000 */
[----:B------:R-:W-:Y:S01]  /*5850*/  ISETP.NE.U32.AND P0, PT, RZ, UR38, PT ;  /* 0x00000026ff007c0c */ /* 0x000fe2000bf05070 */
[----:B------:R-:W-:Y:S01]  /*5860*/  BSSY B0, `(.L_x_103) ;  /* 0x0000016000007945 */ /* 0x000fe20003800000 */
[----:B------:R-:W-:Y:S02]  /*5870*/  FSETP.NEU.AND P2, PT, R81, RZ, PT ;  /* 0x000000ff5100720b */ /* 0x000fe40003f4d000 */
[----:B------:R-:W-:Y:S02]  /*5880*/  CS2R R94, SRZ ;  /* 0x00000000005e7805 */ /* 0x000fe4000001ff00 */
[----:B------:R-:W-:Y:S02]  /*5890*/  ISETP.NE.AND.EX P0, PT, RZ, UR39, PT, P0 ;  /* 0x00000027ff007c0c */ /* 0x000fe4000bf05300 */
[----:B------:R-:W-:Y:S02]  /*58a0*/  CS2R R92, SRZ ;  /* 0x00000000005c7805 */ /* 0x000fe4000001ff00 */
[----:B------:R-:W-:Y:S02]  /*58b0*/  LOP3.LUT P1, RZ, R165, 0xff, RZ, 0xc0, !PT ;  /* 0x000000ffa5ff7812 */ /* 0x000fe4000782c0ff */
[----:B------:R-:W-:Y:S02]  /*58c0*/  CS2R R98, SRZ ;  /* 0x0000000000627805 */ /* 0x000fe4000001ff00 */
[----:B------:R-:W-:Y:S02]  /*58d0*/  SEL R0, RZ, 0xffffffff, P2 ;  /* 0xffffffffff007807 */ /* 0x000fe40001000000 */
[----:B------:R-:W-:Y:S02]  /*58e0*/  CS2R R96, SRZ ;  /* 0x0000000000607805 */ /* 0x000fe4000001ff00 */
[----:B------:R-:W-:Y:S02]  /*58f0*/  SEL R3, RZ, 0xffffffff, P0 ;  /* 0xffffffffff037807 */ /* 0x000fe40000000000 */
[----:B------:R-:W-:Y:S02]  /*5900*/  CS2R R90, SRZ ;  /* 0x00000000005a7805 */ /* 0x000fe4000001ff00 */
[----:B------:R-:W-:Y:S02]  /*5910*/  CS2R R88, SRZ ;  /* 0x0000000000587805 */ /* 0x000fe4000001ff00 */
[----:B------:R-:W-:Y:S02]  /*5920*/  CS2R R86, SRZ ;  /* 0x0000000000567805 */ /* 0x000fe4000001ff00 */
[----:B------:R-:W-:Y:S02]  /*5930*/  @P3 SEL R0, R3, R0, !P1 ;  /* 0x0000000003003207 */ /* 0x000fe40004800000 */
[----:B------:R-:W-:Y:S02]  /*5940*/  CS2R R84, SRZ ;  /* 0x0000000000547805 */ /* 0x000fe4000001ff00 */
[----:B------:R-:W-:Y:S04]  /*5950*/  LOP3.LUT R0, R0, 0x1, RZ, 0xc0, !PT ;  /* 0x0000000100007812 */ /* 0x000fe800078ec0ff */
[----:B------:R-:W-:Y:S01]  /*5960*/  ISETP.NE.U32.AND P0, PT, R0, 0x1, PT ;  /* 0x000000010000780c */ /* 0x000fe20003f05070 */
[----:B------:R-:W-:Y:S01]  /*5970*/  @!UPT UIADD3 URZ, UPT, UPT, URZ, URZ, URZ ;  /* 0x000000fffffff290 */ /* 0x000fe2000fffe0ff */
[----:B------:R-:W-:Y:S11]  /*5980*/  @!P5 BRA `(.L_x_104) ;  /* 0x00000000000cd947 */ /* 0x000ff60003800000 */
[----:B------:R-:W-:Y:S04]  /*5990*/  SHF.L.U32 R3, R173, 0x1f, RZ ;  /* 0x0000001fad037819 */ /* 0x000fe800000006ff */
[----:B------:R-:W1:Y:S02]  /*59a0*/  SYNCS.PHASECHK.TRANS64.TRYWAIT P1, [UR43+0x30], R3 ;  /* 0x00003003ff0075a7 */ /* 0x000e64000802112b */
[----:B-1----:R-:W-:Y:S05]  /*59b0*/  @!P1 BRA `(.L_x_105) ;  /* 0x0000001c00949947 */ /* 0x002fea0003800000 */
.L_x_104:
[----:B------:R-:W-:Y:S05]  /*59c0*/  BSYNC B0 ;  /* 0x0000000000007941 */ /* 0x000fea0003800000 */
.L_x_103:
[----:B------:R2:W4:Y:S01]  /*59d0*/  @P0 LDS.128 R92, [R168+UR43+0x200] ;  /* 0x0002002ba85c0984 */ /* 0x0005220008000c00 */
[----:B------:R-:W-:Y:S01]  /*59e0*/  UIADD3 UR4, UPT, UPT, UR43, 0x38, URZ ;  /* 0x000000382b047890 */ /* 0x000fe2000fffe0ff */
[----:B------:R-:W-:Y:S02]  /*59f0*/  LOP3.LUT R173, R173, 0x1, RZ, 0x3c, !PT ;  /* 0x00000001adad7812 */ /* 0x000fe400078e3cff */
[----:B------:R2:W1:Y:S01]  /*5a00*/  @P0 LDS.128 R96, [R178+0x10] ;  /* 0x00001000b2600984 */ /* 0x0004620000000c00 */
[----:B------:R-:W-:Y:S03]  /*5a10*/  UPRMT UR4, UR37, 0x654, UR4 ;  /* 0x0000065425047896 */ /* 0x000fe60008000004 */
[----:B------:R2:W1:Y:S04]  /*5a20*/  @P0 LDS.128 R88, [R177+0x20] ;  /* 0x00002000b1580984 */ /* 0x0004680000000c00 */
[----:B------:R2:W1:Y:S01]  /*5a30*/  @P0 LDS.128 R84, [R176+0x30] ;  /* 0x00003000b0540984 */ /* 0x0004620000000c00 */
[----:B------:R-:W-:Y:S01]  /*5a40*/  @!PT LDS RZ, [RZ] ;  /* 0x00000000fffff984 */ /* 0x000fe20000000800 */
[----:B------:R-:W-:Y:S01]  /*5a50*/  @!PT LDS RZ, [RZ] ;  /* 0x00000000fffff984 */ /* 0x000fe20000000800 */
[----:B------:R-:W-:Y:S01]  /*5a60*/  @!PT LDS RZ, [RZ] ;  /* 0x00000000fffff984 */ /* 0x000fe20000000800 */
[----:B------:R-:W-:Y:S01]  /*5a70*/  @!PT LDS RZ, [RZ] ;  /* 0x00000000fffff984 */ /* 0x000fe20000000800 */
[----:B------:R5:W-:Y:S06]  /*5a80*/  MEMBAR.ALL.CTA ;  /* 0x0000000000007992 */ /* 0x000bec0000008000 */
[----:B-----5:R-:W5:Y:S02]  /*5a90*/  FENCE.VIEW.ASYNC.S ;  /* 0x00000000000073c6 */ /* 0x020f640000000000 */
[----:B-----5:R-:W-:Y:S01]  /*5aa0*/  SYNCS.ARRIVE.TRANS64.RED.A1T0 RZ, [UR4], RZ ;  /* 0x000000ffffff79a7 */ /* 0x020fe20008100404 */
.L_x_102:
[----:B------:R-:W-:Y:S05]  /*5ab0*/  BSYNC B1 ;  /* 0x0000000000017941 */ /* 0x000fea0003800000 */
.L_x_101:
[----:B-1----:R-:W-:Y:S04]  /*5ac0*/  SHF.R.U32.HI R0, RZ, 0x15, R64 ;  /* 0x00000015ff007819 */ /* 0x002fe80000011640 */
[----:B------:R-:W-:Y:S01]  /*5ad0*/  LOP3.LUT P0, RZ, R0, 0x3, R169, 0x48, !PT ;  /* 0x0000000300ff7812 */ /* 0x000fe200078048a9 */
[----:B------:R-:W-:Y:S01]  /*5ae0*/  @!UPT UIADD3 URZ, UPT, UPT, URZ, URZ, URZ ;  /* 0x000000fffffff290 */ /* 0x000fe2000fffe0ff */
[----:B------:R-:W-:Y:S11]  /*5af0*/  @P4 BRA `(.L_x_106) ;  /* 0x0000000000084947 */ /* 0x000ff60003800000 */
[----:B------:R-:W1:Y:S02]  /*5b00*/  SYNCS.PHASECHK.TRANS64.TRYWAIT P1, [R181+URZ+0x70], R2 ;  /* 0x00007002b50075a7 */ /* 0x000e6400080211ff */
[----:B-1----:R-:W-:Y:S05]  /*5b10*/  @!P1 BRA `(.L_x_107) ;  /* 0x0000001c00549947 */ /* 0x002fea0003800000 */
.L_x_106:
[----:B------:R-:W-:Y:S05]  /*5b20*/  @!P0 BRA `(.L_x_108) ;  /* 0x0000000000408947 */ /* 0x000fea0003800000 */
[----:B------:R-:W1:Y:S01]  /*5b30*/  LDCU.64 UR8, c[0x4][0x70] ;  /* 0x01000e00ff0877ac */ /* 0x000e620008000a00 */
[----:B------:R-:W-:Y:S01]  /*5b40*/  MOV R3, 0x0 ;  /* 0x0000000000037802 */ /* 0x000fe20000000f00 */
[----:B------:R-:W-:Y:S02]  /*5b50*/  HFMA2 R12, -RZ, RZ, 0, 5.9604644775390625e-08 ;  /* 0x00000001ff0c7431 */ /* 0x000fe400000001ff */
[----:B------:R-:W-:Y:S02]  /*5b60*/  IMAD.MOV.U32 R8, RZ, RZ, 0x192 ;  /* 0x00000192ff087424 */ /* 0x000fe400078e00ff */
[----:B------:R-:W-:Y:S01]  /*5b70*/  IMAD.MOV.U32 R13, RZ, RZ, RZ ;  /* 0x000000ffff0d7224 */ /* 0x000fe200078e00ff */
[----:B------:R-:W5:Y:S01]  /*5b80*/  LDCU.64 UR6, c[0x4][0x78] ;  /* 0x01000f00ff0677ac */ /* 0x000f620008000a00 */
[----:B------:R-:W2:Y:S01]  /*5b90*/  LDC.64 R2, c[0x4][R3] ;  /* 0x0100000003027b82 */ /* 0x000ea20000000a00 */
[----:B------:R-:W3:Y:S01]  /*5ba0*/  LDCU.64 UR4, c[0x4][0x10] ;  /* 0x01000200ff0477ac */ /* 0x000ee20008000a00 */
[----:B-1----:R-:W-:Y:S01]  /*5bb0*/  MOV R5, UR9 ;  /* 0x0000000900057c02 */ /* 0x002fe20008000f00 */
[----:B------:R-:W-:Y:S01]  /*5bc0*/  IMAD.U32 R4, RZ, RZ, UR8 ;  /* 0x00000008ff047e24 */ /* 0x000fe2000f8e00ff */
[----:B-----5:R-:W-:Y:S01]  /*5bd0*/  MOV R7, UR7 ;  /* 0x0000000700077c02 */ /* 0x020fe20008000f00 */
[----:B------:R-:W-:Y:S01]  /*5be0*/  IMAD.U32 R6, RZ, RZ, UR6 ;  /* 0x00000006ff067e24 */ /* 0x000fe2000f8e00ff */
[----:B---3--:R-:W-:Y:S01]  /*5bf0*/  MOV R11, UR5 ;  /* 0x00000005000b7c02 */ /* 0x008fe20008000f00 */
[----:B------:R-:W-:Y:S02]  /*5c00*/  IMAD.U32 R10, RZ, RZ, UR4 ;  /* 0x00000004ff0a7e24 */ /* 0x000fe4000f8e00ff */
[----:B------:R-:W-:Y:S07]  /*5c10*/  LEPC R20, `(.L_x_108) ;  /* 0x000000001014794e */ /* 0x000fee0000000000 */
[----:B--2-4-:R-:W-:Y:S05]  /*5c20*/  CALL.ABS.NOINC R2 ;  /* 0x0000000002007343 */ /* 0x014fea0003c00000 */
.L_x_108:
[----:B------:R-:W-:Y:S01]  /*5c30*/  LOP3.LUT P0, RZ, R166, 0x60, RZ, 0xc0, !PT ;  /* 0x00000060a6ff7812 */ /* 0x000fe2000780c0ff */
[----:B------:R-:W-:Y:S05]  /*5c40*/  WARPSYNC.ALL ;  /* 0x0000000000007948 */ /* 0x000fea0003800000 */
[----:B------:R-:W-:Y:S01]  /*5c50*/  R2UR UR4, R64 ;  /* 0x00000000400472ca */ /* 0x000fe200000e0000 */
[----:B------:R-:W-:Y:S01]  /*5c60*/  BSSY.RECONVERGENT B0, `(.L_x_109) ;  /* 0x0000120000007945 */ /* 0x000fe20003800200 */
[-C--:B----4-:R-:W-:Y:S02]  /*5c70*/  F2FP.F16.E4M3.UNPACK_B R82, R92.reuse ;  /* 0x0000005cff52723e */ /* 0x090fe400020006ff */
[----:B------:R-:W-:Y:S02]  /*5c80*/  F2FP.F16.E4M3.UNPACK_B R109, R92.H1 ;  /* 0x0000005cff6d723e */ /* 0x000fe400030006ff */
[-C--:B------:R-:W-:Y:S01]  /*5c90*/  F2FP.F16.E4M3.UNPACK_B R107, R93.reuse ;  /* 0x0000005dff6b723e */ /* 0x080fe200020006ff */
[--C-:B------:R-:W-:Y:S01]  /*5ca0*/  HADD2.F32 R80, -RZ, R82.reuse.H0_H0 ;  /* 0x20000052ff507230 */ /* 0x100fe20000004100 */
[----:B------:R-:W-:Y:S01]  /*5cb0*/  F2FP.F16.E4M3.UNPACK_B R105, R93.H1 ;  /* 0x0000005dff69723e */ /* 0x000fe200030006ff */
[----:B------:R-:W-:Y:S01]  /*5cc0*/  HADD2.F32 R82, -RZ, R82.H1_H1 ;  /* 0x30000052ff527230 */ /* 0x000fe20000004100 */
[-C--:B------:R-:W-:Y:S01]  /*5cd0*/  F2FP.F16.E4M3.UNPACK_B R130, R84.reuse ;  /* 0x00000054ff82723e */ /* 0x080fe200020006ff */
[--C-:B------:R-:W-:Y:S01]  /*5ce0*/  HADD2.F32 R83, -RZ, R109.reuse.H0_H0 ;  /* 0x2000006dff537230 */ /* 0x100fe20000004100 */
[----:B------:R-:W-:Y:S01]  /*5cf0*/  F2FP.F16.E4M3.UNPACK_B R132, R84.H1 ;  /* 0x00000054ff84723e */ /* 0x000fe200030006ff */
[----:B------:R-:W1:Y:S01]  /*5d00*/  LDTM.x64 R4, tmem[UR4] ;  /* 0x00000004000479ee */ /* 0x000e620008340000 */
[----:B------:R-:W-:Y:S01]  /*5d10*/  NOP ;  /* 0x0000000000007918 */ /* 0x000fe20000000000 */
[----:B------:R-:W-:Y:S01]  /*5d20*/  IADD3 R181, PT, PT, R181, 0x90, RZ ;  /* 0x00000090b5b57810 */ /* 0x000fe20007ffe0ff */
[--C-:B------:R-:W-:Y:S01]  /*5d30*/  HADD2.F32 R129, -RZ, R130.reuse.H0_H0 ;  /* 0x20000082ff817230 */ /* 0x100fe20000004100 */
[----:B------:R-:W-:Y:S01]  /*5d40*/  F2FP.F16.E4M3.UNPACK_B R93, R94 ;  /* 0x0000005eff5d723e */ /* 0x000fe200020006ff */
[----:B------:R-:W-:Y:S01]  /*5d50*/  HADD2.F32 R130, -RZ, R130.H1_H1 ;  /* 0x30000082ff827230 */ /* 0x000fe20000004100 */
[----:B------:R-:W-:Y:S01]  /*5d60*/  LOP3.LUT R181, R181, 0xfefffff8, RZ, 0xc0, !PT ;  /* 0xfefffff8b5b57812 */ /* 0x000fe200078ec0ff */
[----:B------:R-:W-:Y:S01]  /*5d70*/  HADD2.F32 R84, -RZ, R109.H1_H1 ;  /* 0x3000006dff547230 */ /* 0x000fe20000004100 */
[-C--:B------:R-:W-:Y:S01]  /*5d80*/  F2FP.F16.E4M3.UNPACK_B R134, R85.reuse ;  /* 0x00000055ff86723e */ /* 0x080fe200020006ff */
[----:B------:R-:W-:Y:S01]  /*5d90*/  HADD2.F32 R131, -RZ, R132.H0_H0 ;  /* 0x20000084ff837230 */ /* 0x000fe20000004100 */
[----:B-1----:R1:W-:Y:S01]  /*5da0*/  SYNCS.ARRIVE.TRANS64.RED.A1T0 RZ, [R181+URZ], RZ ;  /* 0x000000ffb5ff79a7 */ /* 0x0023e200081004ff */
[----:B------:R-:W-:Y:S01]  /*5db0*/  F2FP.F16.E4M3.UNPACK_B R136, R85.H1 ;  /* 0x00000055ff88723e */ /* 0x000fe200030006ff */
[--C-:B------:R-:W-:Y:S01]  /*5dc0*/  HADD2.F32 R85, -RZ, R107.reuse.H0_H0 ;  /* 0x2000006bff557230 */ /* 0x100fe20000004100 */
[-C--:B------:R-:W-:Y:S01]  /*5dd0*/  F2FP.F16.E4M3.UNPACK_B R138, R86.reuse ;  /* 0x00000056ff8a723e */ /* 0x080fe200020006ff */
[--C-:B------:R-:W-:Y:S01]  /*5de0*/  HADD2.F32 R133, -RZ, R134.reuse.H0_H0 ;  /* 0x20000086ff857230 */ /* 0x100fe20000004100 */
[----:B------:R-:W-:Y:S01]  /*5df0*/  F2FP.F16.E4M3.UNPACK_B R140, R86.H1 ;  /* 0x00000056ff8c723e */ /* 0x000fe200030006ff */
[----:B------:R-:W-:Y:S01]  /*5e00*/  HADD2.F32 R86, -RZ, R107.H1_H1 ;  /* 0x3000006bff567230 */ /* 0x000fe20000004100 */
[----:B------:R-:W-:Y:S01]  /*5e10*/  F2FP.F16.E4M3.UNPACK_B R142, R87 ;  /* 0x00000057ff8e723e */ /* 0x000fe200020006ff */
[----:B------:R-:W-:Y:S01]  /*5e20*/  HADD2.F32 R134, -RZ, R134.H1_H1 ;  /* 0x30000086ff867230 */ /* 0x000fe20000004100 */
[----:B------:R-:W-:Y:S01]  /*5e30*/  F2FP.F16.E4M3.UNPACK_B R114, R88 ;  /* 0x00000058ff72723e */ /* 0x000fe200020006ff */
[--C-:B------:R-:W-:Y:S01]  /*5e40*/  HADD2.F32 R137, -RZ, R138.reuse.H0_H0 ;  /* 0x2000008aff897230 */ /* 0x100fe20000004100 */
[-C--:B------:R-:W-:Y:S01]  /*5e50*/  F2FP.F16.E4M3.UNPACK_B R118, R89.reuse ;  /* 0x00000059ff76723e */ /* 0x080fe200020006ff */
[----:B------:R-:W-:Y:S01]  /*5e60*/  HADD2.F32 R138, -RZ, R138.H1_H1 ;  /* 0x3000008aff8a7230 */ /* 0x000fe20000004100 */
[----:B------:R-:W-:Y:S01]  /*5e70*/  F2FP.F16.E4M3.UNPACK_B R120, R89.H1 ;  /* 0x00000059ff78723e */ /* 0x000fe200030006ff */
[C---:B---3--:R-:W-:Y:S01]  /*5e80*/  FMUL R4, R78.reuse, R4 ;  /* 0x000000044e047220 */ /* 0x048fe20000400000 */
[C---:B------:R-:W-:Y:S01]  /*5e90*/  FMUL R5, R78.reuse, R5 ;  /* 0x000000054e057220 */ /* 0x040fe20000400000 */
[C---:B------:R-:W-:Y:S01]  /*5ea0*/  FMUL R8, R78.reuse, R8 ;  /* 0x000000084e087220 */ /* 0x040fe20000400000 */
[C---:B------:R-:W-:Y:S01]  /*5eb0*/  FMUL R9, R78.reuse, R9 ;  /* 0x000000094e097220 */ /* 0x040fe20000400000 */
[C---:B------:R-:W-:Y:S01]  /*5ec0*/  FFMA R4, R81.reuse, R80, R4 ;  /* 0x0000005051047223 */ /* 0x040fe20000000004 */
[C---:B------:R-:W-:Y:S01]  /*5ed0*/  FFMA R5, R81.reuse, R82, R5 ;  /* 0x0000005251057223 */ /* 0x040fe20000000005 */
[----:B------:R-:W-:Y:S02]  /*5ee0*/  HADD2.F32 R89, -RZ, R93.H0_H0 ;  /* 0x2000005dff597230 */ /* 0x000fe40000004100 */
[C---:B------:R-:W-:Y:S01]  /*5ef0*/  FMUL R12, R78.reuse, R12 ;  /* 0x0000000c4e0c7220 */ /* 0x040fe20000400000 */
        /* <DEDUP_REMOVED lines=11> */
[--C-:B------:R-:W-:Y:S02]  /*5fb0*/  HADD2.F32 R113, -RZ, R114.reuse.H0_H0 ;  /* 0x20000072ff717230 */ /* 0x100fe40000004100 */
[C---:B------:R-:W-:Y:S01]  /*5fc0*/  FMUL R32, R78.reuse, R36 ;  /* 0x000000244e207220 */ /* 0x040fe20000400000 */
[----:B------:R-:W-:Y:S02]  /*5fd0*/  HADD2.F32 R114, -RZ, R114.H1_H1 ;  /* 0x30000072ff727230 */ /* 0x000fe40000004100 */
[C---:B------:R-:W-:Y:S01]  /*5fe0*/  FMUL R33, R78.reuse, R37 ;  /* 0x000000254e217220 */ /* 0x040fe20000400000 */
[--C-:B------:R-:W-:Y:S02]  /*5ff0*/  HADD2.F32 R117, -RZ, R118.reuse.H0_H0 ;  /* 0x20000076ff757230 */ /* 0x100fe40000004100 */
[C---:B------:R-:W-:Y:S01]  /*6000*/  FMUL R36, R78.reuse, R40 ;  /* 0x000000284e247220 */ /* 0x040fe20000400000 */
[----:B------:R-:W-:Y:S02]  /*6010*/  HADD2.F32 R118, -RZ, R118.H1_H1 ;  /* 0x30000076ff767230 */ /* 0x000fe40000004100 */
        /* <DEDUP_REMOVED lines=8> */
[----:B------:R-:W-:Y:S01]  /*60a0*/  F2FP.F16.E4M3.UNPACK_B R92, R94.H1 ;  /* 0x0000005eff5c723e */ /* 0x000fe200030006ff */
[C---:B------:R-:W-:Y:S01]  /*60b0*/  FMUL R53, R78.reuse, R57 ;  /* 0x000000394e357220 */ /* 0x040fe20000400000 */
[C---:B------:R-:W-:Y:S01]  /*60c0*/  FMUL R56, R78.reuse, R60 ;  /* 0x0000003c4e387220 */ /* 0x040fe20000400000 */
[----:B------:R-:W-:Y:S01]  /*60d0*/  F2FP.F16.E4M3.UNPACK_B R141, R87.H1 ;  /* 0x00000057ff8d723e */ /* 0x000fe200030006ff */
[C---:B------:R-:W-:Y:S01]  /*60e0*/  FMUL R57, R78.reuse, R61 ;  /* 0x0000003d4e397220 */ /* 0x040fe20000400000 */
[----:B------:R-:W-:Y:S02]  /*60f0*/  HADD2.F32 R80, -RZ, R142.H1_H1 ;  /* 0x3000008eff507230 */ /* 0x000fe40000004100 */
[C---:B------:R-:W-:Y:S01]  /*6100*/  FMUL R60, R78.reuse, R64 ;  /* 0x000000404e3c7220 */ /* 0x040fe20000400000 */
[----:B------:R-:W-:Y:S01]  /*6110*/  F2FP.F16.E4M3.UNPACK_B R116, R88.H1 ;  /* 0x00000058ff74723e */ /* 0x000fe200030006ff */
[C---:B------:R-:W-:Y:S01]  /*6120*/  FMUL R61, R78.reuse, R65 ;  /* 0x000000414e3d7220 */ /* 0x040fe20000400000 */
[C---:B------:R-:W-:Y:S01]  /*6130*/  FMUL R6, R78.reuse, R6 ;  /* 0x000000064e067220 */ /* 0x040fe20000400000 */
[----:B------:R-:W-:Y:S01]  /*6140*/  F2FP.F16.E4M3.UNPACK_B R94, R95 ;  /* 0x0000005fff5e723e */ /* 0x000fe200020006ff */
[C---:B------:R-:W-:Y:S01]  /*6150*/  FMUL R7, R78.reuse, R7 ;  /* 0x000000074e077220 */ /* 0x040fe20000400000 */
[----:B------:R-:W-:Y:S02]  /*6160*/  HADD2.F32 R87, -RZ, R105.H0_H0 ;  /* 0x20000069ff577230 */ /* 0x000fe40000004100 */
[C---:B------:R-:W-:Y:S01]  /*6170*/  FFMA R6, R81.reuse, R83, R6 ;  /* 0x0000005351067223 */ /* 0x040fe20000000006 */
[----:B------:R-:W-:Y:S01]  /*6180*/  F2FP.F16.E4M3.UNPACK_B R122, R90 ;  /* 0x0000005aff7a723e */ /* 0x000fe200020006ff */
[C---:B------:R-:W-:Y:S01]  /*6190*/  FFMA R7, R81.reuse, R84, R7 ;  /* 0x0000005451077223 */ /* 0x040fe20000000007 */
[C---:B------:R-:W-:Y:S01]  /*61a0*/  FFMA R8, R81.reuse, R85, R8 ;  /* 0x0000005551087223 */ /* 0x040fe20000000008 */
[----:B------:R-:W-:Y:S01]  /*61b0*/  F2FP.F16.E4M3.UNPACK_B R124, R90.H1 ;  /* 0x0000005aff7c723e */ /* 0x000fe200030006ff */
[----:B------:R-:W-:Y:S01]  /*61c0*/  FFMA R9, R81, R86, R9 ;  /* 0x0000005651097223 */ /* 0x000fe20000000009 */
[----:B------:R-:W-:Y:S01]  /*61d0*/  HADD2.F32 R90, -RZ, R93.H1_H1 ;  /* 0x3000005dff5a7230 */ /* 0x000fe20000004100 */
[----:B------:R-:W-:Y:S01]  /*61e0*/  F2FP.SATFINITE.E4M3.F32.PACK_AB_MERGE_C R156, R7, R6, RZ ;  /* 0x00000006079c723e */ /* 0x000fe200048070ff */
[----:B------:R-:W-:Y:S02]  /*61f0*/  HADD2.F32 R93, -RZ, R94.H0_H0 ;  /* 0x2000005eff5d7230 */ /* 0x000fe40000004100 */
[C---:B------:R-:W-:Y:S01]  /*6200*/  FMUL R10, R78.reuse, R10 ;  /* 0x0000000a4e0a7220 */ /* 0x040fe20000400000 */
[----:B------:R-:W-:Y:S01]  /*6210*/  HADD2.F32 R88, -RZ, R105.H1_H1 ;  /* 0x30000069ff587230 */ /* 0x000fe20000004100 */
[----:B------:R-:W-:Y:S01]  /*6220*/  F2FP.SATFINITE.E4M3.F32.PACK_AB_MERGE_C R156, R5, R4, R156 ;  /* 0x00000004059c723e */ /* 0x000fe2000480709c */
[--C-:B------:R-:W-:Y:S02]  /*6230*/  HADD2.F32 R121, -RZ, R122.reuse.H0_H0 ;  /* 0x2000007aff797230 */ /* 0x100fe40000004100 */
[C---:B------:R-:W-:Y:S01]  /*6240*/  FFMA R10, R81.reuse, R87, R10 ;  /* 0x00000057510a7223 */ /* 0x040fe2000000000a */
[----:B------:R-:W-:Y:S02]  /*6250*/  HADD2.F32 R122, -RZ, R122.H1_H1 ;  /* 0x3000007aff7a7230 */ /* 0x000fe40000004100 */
[C---:B------:R-:W-:Y:S01]  /*6260*/  FMUL R11, R78.reuse, R11 ;  /* 0x0000000b4e0b7220 */ /* 0x040fe20000400000 */
[----:B------:R-:W-:Y:S01]  /*6270*/  F2FP.F16.E4M3.UNPACK_B R103, R95.H1 ;  /* 0x0000005fff67723e */ /* 0x000fe200030006ff */
[----:B------:R-:W-:Y:S01]  /*6280*/  HADD2.F32 R95, -RZ, R94.H1_H1 ;  /* 0x3000005eff5f7230 */ /* 0x000fe20000004100 */
[-C--:B------:R-:W-:Y:S01]  /*6290*/  F2FP.F16.E4M3.UNPACK_B R126, R91.reuse ;  /* 0x0000005bff7e723e */ /* 0x080fe200020006ff */
[C---:B------:R-:W-:Y:S01]  /*62a0*/  FFMA R11, R81.reuse, R88, R11 ;  /* 0x00000058510b7223 */ /* 0x040fe2000000000b */
[----:B------:R-:W-:Y:S01]  /*62b0*/  F2FP.F16.E4M3.UNPACK_B R128, R91.H1 ;  /* 0x0000005bff80723e */ /* 0x000fe200030006ff */
[----:B------:R-:W-:Y:S02]  /*62c0*/  HADD2.F32 R91, -RZ, R92.H0_H0 ;  /* 0x2000005cff5b7230 */ /* 0x000fe40000004100 */
[C---:B------:R-:W-:Y:S01]  /*62d0*/  FFMA R12, R81.reuse, R89, R12 ;  /* 0x00000059510c7223 */ /* 0x040fe2000000000c */
[----:B------:R-:W-:Y:S01]  /*62e0*/  FFMA R13, R81, R90, R13 ;  /* 0x0000005a510d7223 */ /* 0x000fe2000000000d */
[----:B------:R-:W-:Y:S01]  /*62f0*/  F2FP.SATFINITE.E4M3.F32.PACK_AB_MERGE_C R157, R11, R10, RZ ;  /* 0x0000000a0b9d723e */ /* 0x000fe200048070ff */
[--C-:B------:R-:W-:Y:S01]  /*6300*/  HADD2.F32 R125, -RZ, R126.reuse.H0_H0 ;  /* 0x2000007eff7d7230 */ /* 0x100fe20000004100 */
[----:B------:R-:W-:Y:S01]  /*6310*/  F2FP.F16.E4M3.UNPACK_B R101, R96 ;  /* 0x00000060ff65723e */ /* 0x000fe200020006ff */
[----:B------:R-:W-:Y:S01]  /*6320*/  HADD2.F32 R126, -RZ, R126.H1_H1 ;  /* 0x3000007eff7e7230 */ /* 0x000fe20000004100 */
[----:B------:R-:W-:Y:S01]  /*6330*/  F2FP.SATFINITE.E4M3.F32.PACK_AB_MERGE_C R157, R9, R8, R157 ;  /* 0x00000008099d723e */ /* 0x000fe2000480709d */
[----:B------:R-:W-:Y:S02]  /*6340*/  HADD2.F32 R83, -RZ, R142.H0_H0 ;  /* 0x2000008eff537230 */ /* 0x000fe40000004100 */
[C---:B------:R-:W-:Y:S01]  /*6350*/  FMUL R14, R78.reuse, R14 ;  /* 0x0000000e4e0e7220 */ /* 0x040fe20000400000 */
[----:B------:R-:W-:Y:S02]  /*6360*/  HADD2.F32 R92, -RZ, R92.H1_H1 ;  /* 0x3000005cff5c7230 */ /* 0x000fe40000004100 */
[C---:B------:R-:W-:Y:S01]  /*6370*/  FMUL R15, R78.reuse, R15 ;  /* 0x0000000f4e0f7220 */ /* 0x040fe20000400000 */
[----:B------:R-:W-:Y:S01]  /*6380*/  F2FP.F16.E4M3.UNPACK_B R100, R96.H1 ;  /* 0x00000060ff64723e */ /* 0x000fe200030006ff */
[--C-:B------:R-:W-:Y:S02]  /*6390*/  HADD2.F32 R94, -RZ, R103.reuse.H0_H0 ;  /* 0x20000067ff5e7230 */ /* 0x100fe40000004100 */
[C---:B------:R-:W-:Y:S01]  /*63a0*/  FFMA R14, R81.reuse, R91, R14 ;  /* 0x0000005b510e7223 */ /* 0x040fe2000000000e */
[C---:B------:R-:W-:Y:S01]  /*63b0*/  FFMA R15, R81.reuse, R92, R15 ;  /* 0x0000005c510f7223 */ /* 0x040fe2000000000f */
[C---:B------:R-:W-:Y:S01]  /*63c0*/  FFMA R0, R81.reuse, R93, R0 ;  /* 0x0000005d51007223 */ /* 0x040fe20000000000 */
[----:B------:R-:W-:Y:S01]  /*63d0*/  FFMA R2, R81, R95, R2 ;  /* 0x0000005f51027223 */ /* 0x000fe20000000002 */
[-C--:B------:R-:W-:Y:S01]  /*63e0*/  F2FP.F16.E4M3.UNPACK_B R102, R97.reuse ;  /* 0x00000061ff66723e */ /* 0x080fe200020006ff */
[----:B------:R-:W-:Y:S01]  /*63f0*/  HADD2.F32 R96, -RZ, R103.H1_H1 ;  /* 0x30000067ff607230 */ /* 0x000fe20000004100 */
[----:B------:R-:W-:Y:S01]  /*6400*/  F2FP.SATFINITE.E4M3.F32.PACK_AB_MERGE_C R158, R15, R14, RZ ;  /* 0x0000000e0f9e723e */ /* 0x000fe200048070ff */
[C---:B------:R-:W-:Y:S01]  /*6410*/  FMUL R3, R78.reuse, R18 ;  /* 0x000000124e037220 */ /* 0x040fe20000400000 */
[----:B------:R-:W-:Y:S01]  /*6420*/  F2FP.F16.E4M3.UNPACK_B R104, R97.H1 ;  /* 0x00000061ff68723e */ /* 0x000fe200030006ff */
[--C-:B------:R-:W-:Y:S01]  /*6430*/  HADD2.F32 R97, -RZ, R101.reuse.H0_H0 ;  /* 0x20000065ff617230 */ /* 0x100fe20000004100 */
[----:B------:R-:W-:Y:S01]  /*6440*/  F2FP.SATFINITE.E4M3.F32.PACK_AB_MERGE_C R158, R13, R12, R158 ;  /* 0x0000000c0d9e723e */ /* 0x000fe2000480709e */
[C---:B------:R-:W-:Y:S01]  /*6450*/  FFMA R3, R81.reuse, R94, R3 ;  /* 0x0000005e51037223 */ /* 0x040fe20000000003 */
[-C--:B------:R-:W-:Y:S01]  /*6460*/  F2FP.F16.E4M3.UNPACK_B R106, R98.reuse ;  /* 0x00000062ff6a723e */ /* 0x080fe200020006ff */
[C---:B------:R-:W-:Y:S01]  /*6470*/  FMUL R19, R78.reuse, R19 ;  /* 0x000000134e137220 */ /* 0x040fe20000400000 */
[----:B------:R-:W-:Y:S01]  /*6480*/  F2FP.F16.E4M3.UNPACK_B R108, R98.H1 ;  /* 0x00000062ff6c723e */ /* 0x000fe200030006ff */
[----:B------:R-:W-:Y:S01]  /*6490*/  HADD2.F32 R98, -RZ, R101.H1_H1 ;  /* 0x30000065ff627230 */ /* 0x000fe20000004100 */
[-C--:B------:R-:W-:Y:S01]  /*64a0*/  F2FP.F16.E4M3.UNPACK_B R110, R99.reuse ;  /* 0x00000063ff6e723e */ /* 0x080fe200020006ff */
[----:B------:R-:W-:Y:S01]  /*64b0*/  HADD2.F32 R101, -RZ, R102.H0_H0 ;  /* 0x20000066ff657230 */ /* 0x000fe20000004100 */
[----:B------:R-:W-:Y:S01]  /*64c0*/  F2FP.F16.E4M3.UNPACK_B R112, R99.H1 ;  /* 0x00000063ff70723e */ /* 0x000fe200030006ff */
[----:B------:R-:W-:Y:S02]  /*64d0*/  HADD2.F32 R99, -RZ, R100.H0_H0 ;  /* 0x20000064ff637230 */ /* 0x000fe40000004100 */
[C---:B------:R-:W-:Y:S01]  /*64e0*/  FFMA R19, R81.reuse, R96, R19 ;  /* 0x0000006051137223 */ /* 0x040fe20000000013 */
[C---:B------:R-:W-:Y:S01]  /*64f0*/  FFMA R16, R81.reuse, R97, R16 ;  /* 0x0000006151107223 */ /* 0x040fe20000000010 */
[----:B------:R-:W-:Y:S01]  /*6500*/  FFMA R17, R81, R98, R17 ;  /* 0x0000006251117223 */ /* 0x000fe20000000011 */
[----:B------:R-:W-:Y:S02]  /*6510*/  HADD2.F32 R102, -RZ, R102.H1_H1 ;  /* 0x30000066ff667230 */ /* 0x000fe40000004100 */
[----:B------:R-:W-:Y:S01]  /*6520*/  FMUL R18, R78, R22 ;  /* 0x000000164e127220 */ /* 0x000fe20000400000 */
[----:B------:R-:W-:Y:S01]  /*6530*/  HADD2.F32 R100, -RZ, R100.H1_H1 ;  /* 0x30000064ff647230 */ /* 0x000fe20000004100 */
[----:B------:R-:W-:Y:S01]  /*6540*/  F2FP.SATFINITE.E4M3.F32.PACK_AB_MERGE_C R159, R19, R3, RZ ;  /* 0x00000003139f723e */ /* 0x000fe200048070ff */
[--C-:B------:R-:W-:Y:S02]  /*6550*/  HADD2.F32 R105, -RZ, R106.reuse.H0_H0 ;  /* 0x2000006aff697230 */ /* 0x100fe40000004100 */
[C---:B------:R-:W-:Y:S01]  /*6560*/  FFMA R18, R81.reuse, R99, R18 ;  /* 0x0000006351127223 */ /* 0x040fe20000000012 */
[----:B------:R-:W-:Y:S01]  /*6570*/  HADD2.F32 R106, -RZ, R106.H1_H1 ;  /* 0x3000006aff6a7230 */ /* 0x000fe20000004100 */
[----:B------:R-:W-:Y:S01]  /*6580*/  F2FP.SATFINITE.E4M3.F32.PACK_AB_MERGE_C R159, R2, R0, R159 ;  /* 0x00000000029f723e */ /* 0x000fe2000480709f */
[----:B------:R-:W-:Y:S02]  /*6590*/  HADD2.F32 R109, -RZ, R110.H0_H0 ;  /* 0x2000006eff6d7230 */ /* 0x000fe40000004100 */
[C---:B------:R-:W-:Y:S01]  /*65a0*/  FMUL R23, R78.reuse, R23 ;  /* 0x000000174e177220 */ /* 0x040fe20000400000 */
[--C-:B------:R-:W-:Y:S02]  /*65b0*/  HADD2.F32 R103, -RZ, R104.reuse.H0_H0 ;  /* 0x20000068ff677230 */ /* 0x100fe40000004100 */
[C---:B------:R-:W-:Y:S01]  /*65c0*/  FMUL R22, R78.reuse, R26 ;  /* 0x0000001a4e167220 */ /* 0x040fe20000400000 */
[----:B------:R-:W-:Y:S01]  /*65d0*/  HADD2.F32 R104, -RZ, R104.H1_H1 ;  /* 0x30000068ff687230 */ /* 0x000fe20000004100 */
[----:B------:R1:W-:Y:S01]  /*65e0*/  STS.128 [R168+UR43+0x2200], R156 ;  /* 0x0022009ca8007988 */ /* 0x0003e20008000c2b */
[C---:B------:R-:W-:Y:S01]  /*65f0*/  FFMA R23, R81.reuse, R100, R23 ;  /* 0x0000006451177223 */ /* 0x040fe20000000017 */
[C---:B------:R-:W-:Y:S01]  /*6600*/  FFMA R20, R81.reuse, R101, R20 ;  /* 0x0000006551147223 */ /* 0x040fe20000000014 */
[C---:B------:R-:W-:Y:S01]  /*6610*/  FFMA R21, R81.reuse, R102, R21 ;  /* 0x0000006651157223 */ /* 0x040fe20000000015 */
[----:B------:R-:W-:Y:S01]  /*6620*/  FFMA R22, R81, R103, R22 ;  /* 0x0000006751167223 */ /* 0x000fe20000000016 */
[----:B------:R-:W-:Y:S01]  /*6630*/  HADD2.F32 R110, -RZ, R110.H1_H1 ;  /* 0x3000006eff6e7230 */ /* 0x000fe20000004100 */
[----:B------:R-:W-:Y:S01]  /*6640*/  F2FP.SATFINITE.E4M3.F32.PACK_AB_MERGE_C R160, R23, R18, RZ ;  /* 0x0000001217a0723e */ /* 0x000fe200048070ff */
[C---:B------:R-:W-:Y:S01]  /*6650*/  FMUL R27, R78.reuse, R27 ;  /* 0x0000001b4e1b7220 */ /* 0x040fe20000400000 */
[--C-:B------:R-:W-:Y:S02]  /*6660*/  HADD2.F32 R107, -RZ, R108.reuse.H0_H0 ;  /* 0x2000006cff6b7230 */ /* 0x100fe40000004100 */
[C---:B------:R-:W-:Y:S01]  /*6670*/  FMUL R26, R78.reuse, R30 ;  /* 0x0000001e4e1a7220 */ /* 0x040fe20000400000 */
[----:B------:R-:W-:Y:S01]  /*6680*/  HADD2.F32 R108, -RZ, R108.H1_H1 ;  /* 0x3000006cff6c7230 */ /* 0x000fe20000004100 */
[----:B------:R-:W-:Y:S01]  /*6690*/  F2FP.SATFINITE.E4M3.F32.PACK_AB_MERGE_C R160, R17, R16, R160 ;  /* 0x0000001011a0723e */ /* 0x000fe200048070a0 */
[C---:B------:R-:W-:Y:S01]  /*66a0*/  FFMA R27, R81.reuse, R104, R27 ;  /* 0x00000068511b7223 */ /* 0x040fe2000000001b */
[C---:B------:R-:W-:Y:S01]  /*66b0*/  FFMA R24, R81.reuse, R105, R24 ;  /* 0x0000006951187223 */ /* 0x040fe20000000018 */
[C---:B------:R-:W-:Y:S01]  /*66c0*/  FFMA R25, R81.reuse, R106, R25 ;  /* 0x0000006a51197223 */ /* 0x040fe20000000019 */
[----:B------:R-:W-:Y:S01]  /*66d0*/  FFMA R26, R81, R107, R26 ;  /* 0x0000006b511a7223 */ /* 0x000fe2000000001a */
[C---:B------:R-:W-:Y:S01]  /*66e0*/  FMUL R31, R78.reuse, R31 ;  /* 0x0000001f4e1f7220 */ /* 0x040fe20000400000 */
[--C-:B------:R-:W-:Y:S01]  /*66f0*/  HADD2.F32 R111, -RZ, R112.reuse.H0_H0 ;  /* 0x20000070ff6f7230 */ /* 0x100fe20000004100 */
[----:B------:R-:W-:Y:S01]  /*6700*/  F2FP.SATFINITE.E4M3.F32.PACK_AB_MERGE_C R161, R27, R22, RZ ;  /* 0x000000161ba1723e */ /* 0x000fe200048070ff */
[----:B------:R-:W-:Y:S02]  /*6710*/  HADD2.F32 R112, -RZ, R112.H1_H1 ;  /* 0x30000070ff707230 */ /* 0x000fe40000004100 */
[C---:B------:R-:W-:Y:S01]  /*6720*/  FFMA R31, R81.reuse, R108, R31 ;  /* 0x0000006c511f7223 */ /* 0x040fe2000000001f */
[----:B------:R-:W-:Y:S01]  /*6730*/  FFMA R28, R81, R109, R28 ;  /* 0x0000006d511c7223 */ /* 0x000fe2000000001c */
[----:B------:R-:W-:Y:S01]  /*6740*/  F2FP.SATFINITE.E4M3.F32.PACK_AB_MERGE_C R161, R21, R20, R161 ;  /* 0x0000001415a1723e */ /* 0x000fe200048070a1 */
[----:B------:R-:W-:Y:S01]  /*6750*/  FFMA R29, R81, R110, R29 ;  /* 0x0000006e511d7223 */ /* 0x000fe2000000001d */
[C---:B------:R-:W-:Y:S01]  /*6760*/  FMUL R30, R78.reuse, R34 ;  /* 0x000000224e1e7220 */ /* 0x040fe20000400000 */
[----:B------:R-:W-:Y:S01]  /*6770*/  F2FP.SATFINITE.E4M3.F32.PACK_AB_MERGE_C R162, R31, R26, RZ ;  /* 0x0000001a1fa2723e */ /* 0x000fe200048070ff */
[C---:B------:R-:W-:Y:S01]  /*6780*/  FMUL R35, R78.reuse, R35 ;  /* 0x000000234e237220 */ /* 0x040fe20000400000 */
[--C-:B------:R-:W-:Y:S02]  /*6790*/  HADD2.F32 R115, -RZ, R116.reuse.H0_H0 ;  /* 0x20000074ff737230 */ /* 0x100fe40000004100 */
[----:B------:R-:W-:Y:S01]  /*67a0*/  FFMA R30, R81, R111, R30 ;  /* 0x0000006f511e7223 */ /* 0x000fe2000000001e */
[----:B------:R-:W-:Y:S01]  /*67b0*/  F2FP.SATFINITE.E4M3.F32.PACK_AB_MERGE_C R162, R25, R24, R162 ;  /* 0x0000001819a2723e */ /* 0x000fe200048070a2 */
[C---:B------:R-:W-:Y:S01]  /*67c0*/  FFMA R35, R81.reuse, R112, R35 ;  /* 0x0000007051237223 */ /* 0x040fe20000000023 */
[C---:B------:R-:W-:Y:S01]  /*67d0*/  FFMA R32, R81.reuse, R113, R32 ;  /* 0x0000007151207223 */ /* 0x040fe20000000020 */
[----:B------:R-:W-:Y:S01]  /*67e0*/  FFMA R33, R81, R114, R33 ;  /* 0x0000007251217223 */ /* 0x000fe20000000021 */
[----:B------:R-:W-:Y:S02]  /*67f0*/  HADD2.F32 R116, -RZ, R116.H1_H1 ;  /* 0x30000074ff747230 */ /* 0x000fe40000004100 */
        /* <DEDUP_REMOVED lines=9> */
[----:B------:R-:W-:Y:S01]  /*6890*/  HADD2.F32 R120, -RZ, R120.H1_H1 ;  /* 0x30000078ff787230 */ /* 0x000fe20000004100 */
[----:B------:R1:W-:Y:S01]  /*68a0*/  STS.128 [R178+0x2010], R160 ;  /* 0x002010a0b2007388 */ /* 0x0003e20000000c00 */
[----:B------:R-:W-:Y:S01]  /*68b0*/  F2FP.SATFINITE.E4M3.F32.PACK_AB_MERGE_C R184, R39, R34, RZ ;  /* 0x0000002227b8723e */ /* 0x000fe200048070ff */
[C---:B------:R-:W-:Y:S01]  /*68c0*/  FMUL R38, R78.reuse, R42 ;  /* 0x0000002a4e267220 */ /* 0x040fe20000400000 */
[C---:B------:R-:W-:Y:S01]  /*68d0*/  FMUL R43, R78.reuse, R43 ;  /* 0x0000002b4e2b7220 */ /* 0x040fe20000400000 */
[--C-:B------:R-:W-:Y:S01]  /*68e0*/  HADD2.F32 R123, -RZ, R124.reuse.H0_H0 ;  /* 0x2000007cff7b7230 */ /* 0x100fe20000004100 */
[----:B------:R-:W-:Y:S01]  /*68f0*/  F2FP.SATFINITE.E4M3.F32.PACK_AB_MERGE_C R184, R33, R32, R184 ;  /* 0x0000002021b8723e */ /* 0x000fe200048070b8 */
[C---:B------:R-:W-:Y:S01]  /*6900*/  FFMA R38, R81.reuse, R119, R38 ;  /* 0x0000007751267223 */ /* 0x040fe20000000026 */
        /* <DEDUP_REMOVED lines=12> */
[C---:B------:R-:W-:Y:S01]  /*69d0*/  FFMA R45, R81.reuse, R126, R45 ;  /* 0x0000007e512d7223 */ /* 0x040fe2000000002d */
[----:B------:R-:W-:Y:S02]  /*69e0*/  HADD2.F32 R128, -RZ, R128.H1_H1 ;  /* 0x30000080ff807230 */ /* 0x000fe40000004100 */
[C---:B------:R-:W-:Y:S01]  /*69f0*/  FMUL R46, R78.reuse, R50 ;  /* 0x000000324e2e7220 */ /* 0x040fe20000400000 */
[C---:B------:R-:W-:Y:S01]  /*6a00*/  FMUL R51, R78.reuse, R51 ;  /* 0x000000334e337220 */ /* 0x040fe20000400000 */
[----:B------:R-:W-:Y:S02]  /*6a10*/  HADD2.F32 R132, -RZ, R132.H1_H1 ;  /* 0x30000084ff847230 */ /* 0x000fe40000004100 */
[C---:B------:R-:W-:Y:S01]  /*6a20*/  FMUL R50, R78.reuse, R54 ;  /* 0x000000364e327220 */ /* 0x040fe20000400000 */
[C---:B------:R-:W-:Y:S01]  /*6a30*/  FFMA R46, R81.reuse, R127, R46 ;  /* 0x0000007f512e7223 */ /* 0x040fe2000000002e */
[C---:B------:R-:W-:Y:S01]  /*6a40*/  FFMA R51, R81.reuse, R128, R51 ;  /* 0x0000008051337223 */ /* 0x040fe20000000033 */
[C---:B------:R-:W-:Y:S01]  /*6a50*/  FMUL R55, R78.reuse, R55 ;  /* 0x000000374e377220 */ /* 0x040fe20000400000 */
[C---:B------:R-:W-:Y:S01]  /*6a60*/  FFMA R48, R81.reuse, R129, R48 ;  /* 0x0000008151307223 */ /* 0x040fe20000000030 */
[C---:B------:R-:W-:Y:S01]  /*6a70*/  FFMA R49, R81.reuse, R130, R49 ;  /* 0x0000008251317223 */ /* 0x040fe20000000031 */
[--C-:B------:R-:W-:Y:S02]  /*6a80*/  HADD2.F32 R135, -RZ, R136.reuse.H0_H0 ;  /* 0x20000088ff877230 */ /* 0x100fe40000004100 */
[C---:B------:R-:W-:Y:S01]  /*6a90*/  FFMA R50, R81.reuse, R131, R50 ;  /* 0x0000008351327223 */ /* 0x040fe20000000032 */
[----:B------:R-:W-:Y:S02]  /*6aa0*/  HADD2.F32 R136, -RZ, R136.H1_H1 ;  /* 0x30000088ff887230 */ /* 0x000fe40000004100 */
[C---:B------:R-:W-:Y:S01]  /*6ab0*/  FMUL R54, R78.reuse, R58 ;  /* 0x0000003a4e367220 */ /* 0x040fe20000400000 */
        /* <DEDUP_REMOVED lines=16> */
[----:B------:R-:W-:Y:S01]  /*6bc0*/  FFMA R63, R81, R140, R63 ;  /* 0x0000008c513f7223 */ /* 0x000fe2000000003f */
[----:B------:R-:W-:Y:S01]  /*6bd0*/  FMUL R67, R78, R67 ;  /* 0x000000434e437220 */ /* 0x000fe20000400000 */
[----:B------:R-:W-:Y:S01]  /*6be0*/  F2FP.SATFINITE.E4M3.F32.PACK_AB_MERGE_C R186, R47, R42, RZ ;  /* 0x0000002a2fba723e */ /* 0x000fe200048070ff */
[----:B------:R-:W-:Y:S01]  /*6bf0*/  FFMA R60, R81, R83, R60 ;  /* 0x00000053513c7223 */ /* 0x000fe2000000003c */
[----:B------:R-:W-:Y:S01]  /*6c00*/  F2FP.SATFINITE.E4M3.F32.PACK_AB_MERGE_C R187, R51, R46, RZ ;  /* 0x0000002e33bb723e */ /* 0x000fe200048070ff */
[C---:B------:R-:W-:Y:S01]  /*6c10*/  FFMA R61, R81.reuse, R80, R61 ;  /* 0x00000050513d7223 */ /* 0x040fe2000000003d */
[C---:B------:R-:W-:Y:S01]  /*6c20*/  FFMA R62, R81.reuse, R85, R62 ;  /* 0x00000055513e7223 */ /* 0x040fe2000000003e */
[----:B------:R-:W-:Y:S01]  /*6c30*/  FFMA R67, R81, R82, R67 ;  /* 0x0000005251437223 */ /* 0x000fe20000000043 */
[----:B------:R-:W-:Y:S02]  /*6c40*/  F2FP.SATFINITE.E4M3.F32.PACK_AB_MERGE_C R186, R41, R40, R186 ;  /* 0x0000002829ba723e */ /* 0x000fe400048070ba */
[----:B------:R-:W-:Y:S02]  /*6c50*/  F2FP.SATFINITE.E4M3.F32.PACK_AB_MERGE_C R187, R45, R44, R187 ;  /* 0x0000002c2dbb723e */ /* 0x000fe400048070bb */
[----:B------:R-:W-:Y:S02]  /*6c60*/  F2FP.SATFINITE.E4M3.F32.PACK_AB_MERGE_C R188, R55, R50, RZ ;  /* 0x0000003237bc723e */ /* 0x000fe400048070ff */
[----:B------:R-:W-:Y:S01]  /*6c70*/  F2FP.SATFINITE.E4M3.F32.PACK_AB_MERGE_C R189, R59, R54, RZ ;  /* 0x000000363bbd723e */ /* 0x000fe200048070ff */
[----:B------:R1:W-:Y:S01]  /*6c80*/  STS.128 [R177+0x2020], R184 ;  /* 0x002020b8b1007388 */ /* 0x0003e20000000c00 */
[----:B------:R-:W-:Y:S02]  /*6c90*/  F2FP.SATFINITE.E4M3.F32.PACK_AB_MERGE_C R190, R63, R58, RZ ;  /* 0x0000003a3fbe723e */ /* 0x000fe400048070ff */
[----:B------:R-:W-:Y:S02]  /*6ca0*/  F2FP.SATFINITE.E4M3.F32.PACK_AB_MERGE_C R183, R67, R62, RZ ;  /* 0x0000003e43b7723e */ /* 0x000fe400048070ff */
[----:B------:R-:W-:Y:S02]  /*6cb0*/  F2FP.SATFINITE.E4M3.F32.PACK_AB_MERGE_C R188, R49, R48, R188 ;  /* 0x0000003031bc723e */ /* 0x000fe400048070bc */
[----:B------:R-:W-:Y:S02]  /*6cc0*/  F2FP.SATFINITE.E4M3.F32.PACK_AB_MERGE_C R189, R53, R52, R189 ;  /* 0x0000003435bd723e */ /* 0x000fe400048070bd */
[----:B------:R-:W-:Y:S02]  /*6cd0*/  F2FP.SATFINITE.E4M3.F32.PACK_AB_MERGE_C R190, R57, R56, R190 ;  /* 0x0000003839be723e */ /* 0x000fe400048070be */
[----:B------:R-:W-:Y:S02]  /*6ce0*/  F2FP.SATFINITE.E4M3.F32.PACK_AB_MERGE_C R191, R61, R60, R183 ;  /* 0x0000003c3dbf723e */ /* 0x000fe400048070b7 */
[----:B------:R-:W-:Y:S03]  /*6cf0*/  IADD3 R76, PT, PT, R76, 0x1, RZ ;  /* 0x000000014c4c7810 */ /* 0x000fe60007ffe0ff */
[----:B------:R1:W-:Y:S01]  /*6d00*/  STS.128 [R176+0x2030], R188 ;  /* 0x002030bcb0007388 */ /* 0x0003e20000000c00 */
[----:B------:R-:W-:Y:S01]  /*6d10*/  @!PT LDS RZ, [RZ] ;  /* 0x00000000fffff984 */ /* 0x000fe20000000800 */
[----:B------:R-:W-:Y:S01]  /*6d20*/  @!PT LDS RZ, [RZ] ;  /* 0x00000000fffff984 */ /* 0x000fe20000000800 */
[----:B------:R-:W-:Y:S01]  /*6d30*/  @!PT LDS RZ, [RZ] ;  /* 0x00000000fffff984 */ /* 0x000fe20000000800 */
[----:B------:R-:W-:Y:S01]  /*6d40*/  @!PT LDS RZ, [RZ] ;  /* 0x00000000fffff984 */ /* 0x000fe20000000800 */
[----:B------:R3:W-:Y:S07]  /*6d50*/  MEMBAR.ALL.CTA ;  /* 0x0000000000007992 */ /* 0x0007ee0000008000 */
[----:B---3--:R-:W3:Y:S02]  /*6d60*/  FENCE.VIEW.ASYNC.S ;  /* 0x00000000000073c6 */ /* 0x008ee40000000000 */
[----:B---3--:R-:W-:Y:S06]  /*6d70*/  BAR.SYNC.DEFER_BLOCKING 0x1, 0x80 ;  /* 0x0042000000007b1d */ /* 0x008fec0000010000 */
[----:B------:R-:W-:Y:S05]  /*6d80*/  @P0 BRA `(.L_x_110) ;  /* 0x0000000000340947 */ /* 0x000fea0003800000 */
[----:B------:R-:W-:Y:S01]  /*6d90*/  UIADD3 UR12, UPT, UPT, UR43, 0x2200, URZ ;  /* 0x000022002b0c7890 */ /* 0x000fe2000fffe0ff */
[----:B------:R-:W-:Y:S01]  /*6da0*/  R2UR UR9, R164 ;  /* 0x00000000a40972ca */ /* 0x000fe200000e0000 */
[----:B------:R-:W-:Y:S01]  /*6db0*/  UIADD3 UR10, UP0, UPT, UR46, 0x680, URZ ;  /* 0x000006802e0a7890 */ /* 0x000fe2000ff1e0ff */
[----:B------:R-:W-:Y:S01]  /*6dc0*/  R2UR UR8, R155 ;  /* 0x000000009b0872ca */ /* 0x000fe200000e0000 */
[----:B------:R-:W-:Y:S02]  /*6dd0*/  UMOV UR7, UR36 ;  /* 0x0000002400077c82 */ /* 0x000fe40008000000 */
[----:B------:R-:W-:Y:S01]  /*6de0*/  IMAD.U32 R179, RZ, RZ, UR12 ;  /* 0x0000000cffb37e24 */ /* 0x000fe2000f8e00ff */
[----:B------:R-:W-:Y:S04]  /*6df0*/  UIADD3.X UR11, UPT, UPT, URZ, UR47, URZ, UP0, !UPT ;  /* 0x0000002fff0b7290 */ /* 0x000fe800087fe4ff */
[----:B------:R-:W-:Y:S03]  /*6e00*/  R2UR UR4, R179 ;  /* 0x00000000b30472ca */ /* 0x000fe600000e0000 */
[----:B------:R-:W-:Y:S02]  /*6e10*/  USHF.L.U32 UR5, UR9, 0x6, URZ ;  /* 0x0000000609057899 */ /* 0x000fe400080006ff */
[----:B------:R-:W-:Y:S09]  /*6e20*/  USHF.L.U32 UR6, UR8, 0x7, URZ ;  /* 0x0000000708067899 */ /* 0x000ff200080006ff */
[----:B------:R3:W-:Y:S01]  /*6e30*/  UTMASTG.3D [UR4], [UR10] ;  /* 0x000000040a0073b5 */ /* 0x0007e20008010000 */
[----:B------:R0:W-:Y:S01]  /*6e40*/  UTMACMDFLUSH ;  /* 0x00000000000079b7 */ /* 0x0001e20000000000 */
[----:B---3--:R-:W-:Y:S04]  /*6e50*/  DEPBAR.LE SB0, 0x0 ;  /* 0x000080000000791a */ /* 0x008fe80000000000 */
.L_x_110:
[----:B------:R-:W-:Y:S05]  /*6e60*/  BSYNC.RECONVERGENT B0 ;  /* 0x0000000000007941 */ /* 0x000fea0003800200 */
.L_x_109:
[----:B------:R-:W-:Y:S01]  /*6e70*/  BAR.SYNC.DEFER_BLOCKING 0x1, 0x80 ;  /* 0x0042000000007b1d */ /* 0x000fe20000010000 */
[----:B------:R-:W-:Y:S01]  /*6e80*/  ISETP.NE.AND P2, PT, R180, RZ, PT ;  /* 0x000000ffb400720c */ /* 0x000fe20003f45270 */
[----:B------:R-:W-:Y:S01]  /*6e90*/  IMAD.IADD R164, R75, 0x1, R143 ;  /* 0x000000014ba47824 */ /* 0x000fe200078e028f */
[----:B------:R-:W-:Y:S01]  /*6ea0*/  ISETP.NE.AND P0, PT, R182, 0x2, PT ;  /* 0x00000002b600780c */ /* 0x000fe20003f05270 */
[----:B------:R-:W-:Y:S01]  /*6eb0*/  IMAD.IADD R155, R77, 0x1, R154 ;  /* 0x000000014d9b7824 */ /* 0x000fe200078e029a */
[----:B------:R-:W-:Y:S02]  /*6ec0*/  ISETP.NE.AND P1, PT, R76, 0x4, PT ;  /* 0x000000044c00780c */ /* 0x000fe40003f25270 */
[----:B------:R-:W-:Y:S02]  /*6ed0*/  SEL R3, RZ, 0x1, P0 ;  /* 0x00000001ff037807 */ /* 0x000fe40000000000 */
[----:B------:R-:W-:Y:S02]  /*6ee0*/  SEL R0, RZ, 0x1, P1 ;  /* 0x00000001ff007807 */ /* 0x000fe40000800000 */
[----:B------:R-:W-:Y:S02]  /*6ef0*/  LOP3.LUT R174, R174, R3, RZ, 0x3c, !PT ;  /* 0x00000003aeae7212 */ /* 0x000fe400078e3cff */
[----:B------:R-:W-:Y:S02]  /*6f00*/  LOP3.LUT R175, R175, R0, RZ, 0x3c, !PT ;  /* 0x00000000afaf7212 */ /* 0x000fe400078e3cff */
[----:B------:R-:W-:Y:S02]  /*6f10*/  @P2 R2UR UR36, R171 ;  /* 0x00000000ab2422ca */ /* 0x000fe400000e0000 */
[----:B------:R-:W-:Y:S02]  /*6f20*/  SEL R182, R182, RZ, P0 ;  /* 0x000000ffb6b67207 */ /* 0x000fe40000000000 */
[----:B------:R-:W-:Y:S01]  /*6f30*/  SEL R76, R76, RZ, P1 ;  /* 0x000000ff4c4c7207 */ /* 0x000fe20000800000 */
[----:B------:R-:W-:Y:S10]  /*6f40*/  @P2 BRA `(.L_x_111) ;  /* 0xffffffdc00742947 */ /* 0x000ff4000383ffff */
[----:B------:R-:W-:Y:S05]  /*6f50*/  EXIT ;  /* 0x000000000000794d */ /* 0x000fea0003800000 */
.L_x_24:
[----:B--2---:R2:W4:Y:S02]  /*6f60*/  SYNCS.PHASECHK.TRANS64.TRYWAIT P0, [R3+URZ+0xc0], R2 ;  /* 0x0000c002030075a7 */ /* 0x00452400080011ff */
[----:B----4-:R-:W-:Y:S05]  /*6f70*/  @!P0 NANOSLEEP.SYNCS 0x989680 ;  /* 0x009896800000895d */ /* 0x010fea0003900000 */
[----:B------:R-:W4:Y:S02]  /*6f80*/  @!P0 SYNCS.PHASECHK.TRANS64 P0, [R3+URZ+0xc0], R2 ;  /* 0x0000c002030085a7 */ /* 0x000f2400080010ff */
[----:B----4-:R-:W-:Y:S05]  /*6f90*/  @!P0 BRA `(.L_x_24) ;  /* 0xfffffffc00f08947 */ /* 0x010fea000383ffff */
[----:B------:R-:W-:Y:S05]  /*6fa0*/  BRA `(.L_x_112) ;  /* 0xffffffa400f87947 */ /* 0x000fea000383ffff */
.L_x_27:
[----:B-1----:R-:W-:-:S07]  /*6fb0*/  MOV R2, UR33 ;  /* 0x0000002100027c02 */ /* 0x002fce0008000f00 */
.L_x_113:
[----:B-1----:R1:W2:Y:S02]  /*6fc0*/  SYNCS.PHASECHK.TRANS64.TRYWAIT P0, [R2+URZ+0x18], R5 ;  /* 0x00001805020075a7 */ /* 0x0022a400080011ff */
[----:B--2---:R-:W-:Y:S05]  /*6fd0*/  @!P0 NANOSLEEP.SYNCS 0x989680 ;  /* 0x009896800000895d */ /* 0x004fea0003900000 */
[----:B------:R-:W2:Y:S02]  /*6fe0*/  @!P0 SYNCS.PHASECHK.TRANS64 P0, [R2+URZ+0x18], R5 ;  /* 0x00001805020085a7 */ /* 0x000ea400080010ff */
[----:B--2---:R-:W-:Y:S05]  /*6ff0*/  @!P0 BRA `(.L_x_113) ;  /* 0xfffffffc00f08947 */ /* 0x004fea000383ffff */
[----:B------:R-:W-:Y:S05]  /*7000*/  BRA `(.L_x_26) ;  /* 0xffffffa800607947 */ /* 0x000fea000383ffff */
.L_x_34:
[----:B-1----:R-:W-:-:S07]  /*7010*/  MOV R2, UR17 ;  /* 0x0000001100027c02 */ /* 0x002fce0008000f00 */
.L_x_114:
[----:B-1----:R1:W2:Y:S02]  /*7020*/  SYNCS.PHASECHK.TRANS64.TRYWAIT P0, [R2+URZ+0x18], R5 ;  /* 0x00001805020075a7 */ /* 0x0022a400080011ff */
[----:B--2---:R-:W-:Y:S05]  /*7030*/  @!P0 NANOSLEEP.SYNCS 0x989680 ;  /* 0x009896800000895d */ /* 0x004fea0003900000 */
[----:B------:R-:W2:Y:S02]  /*7040*/  @!P0 SYNCS.PHASECHK.TRANS64 P0, [R2+URZ+0x18], R5 ;  /* 0x00001805020085a7 */ /* 0x000ea400080010ff */
[----:B--2---:R-:W-:Y:S05]  /*7050*/  @!P0 BRA `(.L_x_114) ;  /* 0xfffffffc00f08947 */ /* 0x004fea000383ffff */
[----:B------:R-:W-:Y:S05]  /*7060*/  BRA `(.L_x_33) ;  /* 0xffffffac001c7947 */ /* 0x000fea000383ffff */
.L_x_39:
[----:B-1----:R1:W2:Y:S02]  /*7070*/  SYNCS.PHASECHK.TRANS64.TRYWAIT P0, [R2+URZ+0x50], R3 ;  /* 0x00005003020075a7 */ /* 0x0022a400080011ff */
[----:B--2---:R-:W-:Y:S05]  /*7080*/  @!P0 NANOSLEEP.SYNCS 0x989680 ;  /* 0x009896800000895d */ /* 0x004fea0003900000 */
[----:B------:R-:W2:Y:S02]  /*7090*/  @!P0 SYNCS.PHASECHK.TRANS64 P0, [R2+URZ+0x50], R3 ;  /* 0x00005003020085a7 */ /* 0x000ea400080010ff */
[----:B--2---:R-:W-:Y:S05]  /*70a0*/  @!P0 BRA `(.L_x_39) ;  /* 0xfffffffc00f08947 */ /* 0x004fea000383ffff */
[----:B------:R-:W-:Y:S05]  /*70b0*/  BRA `(.L_x_115) ;  /* 0xffffffac00c07947 */ /* 0x000fea000383ffff */
.L_x_43:
[----:B---3--:R-:W-:-:S07]  /*70c0*/  MOV R0, UR5 ;  /* 0x0000000500007c02 */ /* 0x008fce0008000f00 */
.L_x_116:
[----:B-1----:R1:W2:Y:S02]  /*70d0*/  SYNCS.PHASECHK.TRANS64.TRYWAIT P0, [R0+URZ], R3 ;  /* 0x00000003000075a7 */ /* 0x0022a400080011ff */
[----:B--2---:R-:W-:Y:S05]  /*70e0*/  @!P0 NANOSLEEP.SYNCS 0x989680 ;  /* 0x009896800000895d */ /* 0x004fea0003900000 */
[----:B------:R-:W2:Y:S02]  /*70f0*/  @!P0 SYNCS.PHASECHK.TRANS64 P0, [R0+URZ], R3 ;  /* 0x00000003000085a7 */ /* 0x000ea400080010ff */
[----:B--2---:R-:W-:Y:S05]  /*7100*/  @!P0 BRA `(.L_x_116) ;  /* 0xfffffffc00f08947 */ /* 0x004fea000383ffff */
[----:B------:R-:W-:Y:S05]  /*7110*/  BRA `(.L_x_117) ;  /* 0xffffffb400307947 */ /* 0x000fea000383ffff */
.L_x_44:
[----:B---3--:R-:W-:-:S07]  /*7120*/  MOV R0, UR5 ;  /* 0x0000000500007c02 */ /* 0x008fce0008000f00 */
.L_x_118:
[----:B-1----:R1:W2:Y:S02]  /*7130*/  SYNCS.PHASECHK.TRANS64.TRYWAIT P0, [R0+URZ], R3 ;  /* 0x00000003000075a7 */ /* 0x0022a400080011ff */
[----:B--2---:R-:W-:Y:S05]  /*7140*/  @!P0 NANOSLEEP.SYNCS 0x989680 ;  /* 0x009896800000895d */ /* 0x004fea0003900000 */
[----:B------:R-:W2:Y:S02]  /*7150*/  @!P0 SYNCS.PHASECHK.TRANS64 P0, [R0+URZ], R3 ;  /* 0x00000003000085a7 */ /* 0x000ea400080010ff */
[----:B--2---:R-:W-:Y:S05]  /*7160*/  @!P0 BRA `(.L_x_118) ;  /* 0xfffffffc00f08947 */ /* 0x004fea000383ffff */
[----:B------:R-:W-:Y:S05]  /*7170*/  BRA `(.L_x_119) ;  /* 0xffffffb4003c7947 */ /* 0x000fea000383ffff */
.L_x_47:
[----:B-1----:R1:W2:Y:S02]  /*7180*/  SYNCS.PHASECHK.TRANS64.TRYWAIT P0, [R0+URZ+0xb0], R5 ;  /* 0x0000b005000075a7 */ /* 0x0022a400080011ff */
[----:B--2---:R-:W-:Y:S05]  /*7190*/  @!P0 NANOSLEEP.SYNCS 0x989680 ;  /* 0x009896800000895d */ /* 0x004fea0003900000 */
[----:B------:R-:W2:Y:S02]  /*71a0*/  @!P0 SYNCS.PHASECHK.TRANS64 P0, [R0+URZ+0xb0], R5 ;  /* 0x0000b005000085a7 */ /* 0x000ea400080010ff */
[----:B--2---:R-:W-:Y:S05]  /*71b0*/  @!P0 BRA `(.L_x_47) ;  /* 0xfffffffc00f08947 */ /* 0x004fea000383ffff */
[----:B------:R-:W-:Y:S05]  /*71c0*/  BRA `(.L_x_120) ;  /* 0xffffffb4009c7947 */ /* 0x000fea000383ffff */
.L_x_48:
[----:B------:R-:W-:-:S07]  /*71d0*/  MOV R0, UR5 ;  /* 0x0000000500007c02 */ /* 0x000fce0008000f00 */
.L_x_121:
[----:B-1----:R1:W2:Y:S02]  /*71e0*/  SYNCS.PHASECHK.TRANS64.TRYWAIT P0, [R0+URZ+0x60], R7 ;  /* 0x00006007000075a7 */ /* 0x0022a400080011ff */
[----:B--2---:R-:W-:Y:S05]  /*71f0*/  @!P0 NANOSLEEP.SYNCS 0x989680 ;  /* 0x009896800000895d */ /* 0x004fea0003900000 */
[----:B------:R-:W2:Y:S02]  /*7200*/  @!P0 SYNCS.PHASECHK.TRANS64 P0, [R0+URZ+0x60], R7 ;  /* 0x00006007000085a7 */ /* 0x000ea400080010ff */
[----:B--2---:R-:W-:Y:S05]  /*7210*/  @!P0 BRA `(.L_x_121) ;  /* 0xfffffffc00f08947 */ /* 0x004fea000383ffff */
[----:B------:R-:W-:Y:S05]  /*7220*/  BRA `(.L_x_122) ;  /* 0xffffffb400ac7947 */ /* 0x000fea000383ffff */
.L_x_49:
[----:B-1----:R1:W2:Y:S02]  /*7230*/  SYNCS.PHASECHK.TRANS64.TRYWAIT P1, [R0+URZ+0x50], R5 ;  /* 0x00005005000075a7 */ /* 0x0022a400080211ff */
[----:B--2---:R-:W-:Y:S05]  /*7240*/  @!P1 NANOSLEEP.SYNCS 0x989680 ;  /* 0x009896800000995d */ /* 0x004fea0003900000 */
[----:B------:R-:W2:Y:S02]  /*7250*/  @!P1 SYNCS.PHASECHK.TRANS64 P1, [R0+URZ+0x50], R5 ;  /* 0x00005005000095a7 */ /* 0x000ea400080210ff */
[----:B--2---:R-:W-:Y:S05]  /*7260*/  @!P1 BRA `(.L_x_49) ;  /* 0xfffffffc00f09947 */ /* 0x004fea000383ffff */
[----:B------:R-:W-:Y:S05]  /*7270*/  BRA `(.L_x_123) ;  /* 0xffffffb400dc7947 */ /* 0x000fea000383ffff */
.L_x_52:
[----:B------:R-:W-:-:S07]  /*7280*/  MOV R0, UR5 ;  /* 0x0000000500007c02 */ /* 0x000fce0008000f00 */
.L_x_124:
[----:B-1----:R1:W2:Y:S02]  /*7290*/  SYNCS.PHASECHK.TRANS64.TRYWAIT P0, [R0+URZ+0x60], R3 ;  /* 0x00006003000075a7 */ /* 0x0022a400080011ff */
[----:B--2---:R-:W-:Y:S05]  /*72a0*/  @!P0 NANOSLEEP.SYNCS 0x989680 ;  /* 0x009896800000895d */ /* 0x004fea0003900000 */
[----:B------:R-:W2:Y:S02]  /*72b0*/  @!P0 SYNCS.PHASECHK.TRANS64 P0, [R0+URZ+0x60], R3 ;  /* 0x00006003000085a7 */ /* 0x000ea400080010ff */
[----:B--2---:R-:W-:Y:S05]  /*72c0*/  @!P0 BRA `(.L_x_124) ;  /* 0xfffffffc00f08947 */ /* 0x004fea000383ffff */
[----:B------:R-:W-:Y:S05]  /*72d0*/  BRA `(.L_x_51) ;  /* 0xffffffb800307947 */ /* 0x000fea000383ffff */
.L_x_61:
[----:B-1----:R-:W-:-:S04]  /*72e0*/  MOV R4, UR6 ;  /* 0x0000000600047c02 */ /* 0x002fc80008000f00 */
[----:B------:R1:W2:Y:S03]  /*72f0*/  SYNCS.PHASECHK.TRANS64.TRYWAIT P0, [R4+URZ+0x8], R5 ;  /* 0x00000805040075a7 */ /* 0x0002a600080011ff */
[----:B--2---:R-:W-:Y:S05]  /*7300*/  @!P0 NANOSLEEP.SYNCS 0x989680 ;  /* 0x009896800000895d */ /* 0x004fea0003900000 */
[----:B------:R-:W2:Y:S02]  /*7310*/  @!P0 SYNCS.PHASECHK.TRANS64 P0, [R4+URZ+0x8], R5 ;  /* 0x00000805040085a7 */ /* 0x000ea400080010ff */
[----:B--2---:R-:W-:Y:S05]  /*7320*/  @!P0 BRA `(.L_x_61) ;  /* 0xfffffffc00ec8947 */ /* 0x004fea000383ffff */
[----:B------:R-:W-:Y:S05]  /*7330*/  BRA `(.L_x_60) ;  /* 0xffffffb800e47947 */ /* 0x000fea000383ffff */
.L_x_63:
[----:B------:R-:W-:Y:S01]  /*7340*/  BSSY B0, `(.L_x_125) ;  /* 0x0000006000007945 */ /* 0x000fe20003800000 */
[----:B------:R-:W-:-:S07]  /*7350*/  MOV R15, 0xffffffff ;  /* 0xffffffff000f7802 */ /* 0x000fce0000000f00 */
[----:B-1---5:R-:W-:Y:S05]  /*7360*/  WARPSYNC.COLLECTIVE R15, `(.L_x_126) ;  /* 0x000000000f0c7348 */ /* 0x022fea0003c00000 */
[----:B------:R-:W-:Y:S02]  /*7370*/  ELECT P6, UR79, PT ;  /* 0x00000000004f782f */ /* 0x000fe400038c0000 */
[----:B------:R-:W-:Y:S01]  /*7380*/  MOV R14, UR79 ;  /* 0x0000004f000e7c02 */ /* 0x000fe20008000f00 */
[----:B-1---5:R-:W-:Y:S10]  /*7390*/  ENDCOLLECTIVE ;  /* 0x000000000000791b */ /* 0x022ff40003800000 */
.L_x_126:
[----:B------:R-:W-:Y:S05]  /*73a0*/  BSYNC B0 ;  /* 0x0000000000007941 */ /* 0x000fea0003800000 */
.L_x_125:
[----:B------:R-:W-:Y:S05]  /*73b0*/  BRA `(.L_x_127) ;  /* 0xffffffbc00147947 */ /* 0x000fea000383ffff */
.L_x_65:
[----:B-1----:R-:W-:-:S04]  /*73c0*/  MOV R2, UR6 ;  /* 0x0000000600027c02 */ /* 0x002fc80008000f00 */
[----:B------:R1:W2:Y:S03]  /*73d0*/  SYNCS.PHASECHK.TRANS64.TRYWAIT P0, [R2+URZ+0x8], R3 ;  /* 0x00000803020075a7 */ /* 0x0002a600080011ff */
[----:B--2---:R-:W-:Y:S05]  /*73e0*/  @!P0 NANOSLEEP.SYNCS 0x989680 ;  /* 0x009896800000895d */ /* 0x004fea0003900000 */
[----:B------:R-:W2:Y:S02]  /*73f0*/  @!P0 SYNCS.PHASECHK.TRANS64 P0, [R2+URZ+0x8], R3 ;  /* 0x00000803020085a7 */ /* 0x000ea400080010ff */
[----:B--2---:R-:W-:Y:S05]  /*7400*/  @!P0 BRA `(.L_x_65) ;  /* 0xfffffffc00ec8947 */ /* 0x004fea000383ffff */
[----:B------:R-:W-:Y:S05]  /*7410*/  BRA `(.L_x_64) ;  /* 0xffffffbc00187947 */ /* 0x000fea000383ffff */
.L_x_66:
[----:B-1----:R1:W2:Y:S02]  /*7420*/  SYNCS.PHASECHK.TRANS64.TRYWAIT P0, [R0+URZ+0x50], R5 ;  /* 0x00005005000075a7 */ /* 0x0022a400080011ff */
[----:B--2---:R-:W-:Y:S05]  /*7430*/  @!P0 NANOSLEEP.SYNCS 0x989680 ;  /* 0x009896800000895d */ /* 0x004fea0003900000 */
[----:B------:R-:W2:Y:S02]  /*7440*/  @!P0 SYNCS.PHASECHK.TRANS64 P0, [R0+URZ+0x50], R5 ;  /* 0x00005005000085a7 */ /* 0x000ea400080010ff */
[----:B--2---:R-:W-:Y:S05]  /*7450*/  @!P0 BRA `(.L_x_66) ;  /* 0xfffffffc00f08947 */ /* 0x004fea000383ffff */
[----:B------:R-:W-:Y:S05]  /*7460*/  BRA `(.L_x_128) ;  /* 0xffffffbc00f47947 */ /* 0x000fea000383ffff */
.L_x_68:
[----:B------:R-:W-:-:S07]  /*7470*/  MOV R0, UR10 ;  /* 0x0000000a00007c02 */ /* 0x000fce0008000f00 */
.L_x_129:
[----:B-1----:R1:W2:Y:S02]  /*7480*/  SYNCS.PHASECHK.TRANS64.TRYWAIT P0, [R0+URZ+0x90], R5 ;  /* 0x00009005000075a7 */ /* 0x0022a400080011ff */
[----:B--2---:R-:W-:Y:S05]  /*7490*/  @!P0 NANOSLEEP.SYNCS 0x989680 ;  /* 0x009896800000895d */ /* 0x004fea0003900000 */
[----:B------:R-:W2:Y:S02]  /*74a0*/  @!P0 SYNCS.PHASECHK.TRANS64 P0, [R0+URZ+0x90], R5 ;  /* 0x00009005000085a7 */ /* 0x000ea400080010ff */
[----:B--2---:R-:W-:Y:S05]  /*74b0*/  @!P0 BRA `(.L_x_129) ;  /* 0xfffffffc00f08947 */ /* 0x004fea000383ffff */
[----:B------:R-:W-:Y:S05]  /*74c0*/  BRA `(.L_x_130) ;  /* 0xffffffc000407947 */ /* 0x000fea000383ffff */
.L_x_71:
[----:B------:R-:W-:Y:S07]  /*74d0*/  MOV R0, UR9 ;  /* 0x0000000900007c02 */ /* 0x000fee0008000f00 */
.L_x_131:
[----:B-1----:R1:W2:Y:S02]  /*74e0*/  SYNCS.PHASECHK.TRANS64.TRYWAIT P0, [R0+URZ], R5 ;  /* 0x00000005000075a7 */ /* 0x0022a400080011ff */
[----:B--2---:R-:W-:Y:S05]  /*74f0*/  @!P0 NANOSLEEP.SYNCS 0x989680 ;  /* 0x009896800000895d */ /* 0x004fea0003900000 */
[----:B------:R-:W2:Y:S02]  /*7500*/  @!P0 SYNCS.PHASECHK.TRANS64 P0, [R0+URZ], R5 ;  /* 0x00000005000085a7 */ /* 0x000ea400080010ff */
[----:B--2---:R-:W-:Y:S05]  /*7510*/  @!P0 BRA `(.L_x_131) ;  /* 0xfffffffc00f08947 */ /* 0x004fea000383ffff */
[----:B------:R-:W-:Y:S05]  /*7520*/  BRA `(.L_x_70) ;  /* 0xffffffc000547947 */ /* 0x000fea000383ffff */
.L_x_75:
[----:B-1----:R-:W-:-:S07]  /*7530*/  MOV R0, UR7 ;  /* 0x0000000700007c02 */ /* 0x002fce0008000f00 */
.L_x_132:
[----:B-1----:R1:W2:Y:S02]  /*7540*/  SYNCS.PHASECHK.TRANS64.TRYWAIT P0, [R0+URZ], R3 ;  /* 0x00000003000075a7 */ /* 0x0022a400080011ff */
[----:B--2---:R-:W-:Y:S05]  /*7550*/  @!P0 NANOSLEEP.SYNCS 0x989680 ;  /* 0x009896800000895d */ /* 0x004fea0003900000 */
[----:B------:R-:W2:Y:S02]  /*7560*/  @!P0 SYNCS.PHASECHK.TRANS64 P0, [R0+URZ], R3 ;  /* 0x00000003000085a7 */ /* 0x000ea400080010ff */
[----:B--2---:R-:W-:Y:S05]  /*7570*/  @!P0 BRA `(.L_x_132) ;  /* 0xfffffffc00f08947 */ /* 0x004fea000383ffff */
[----:B------:R-:W-:Y:S05]  /*7580*/  BRA `(.L_x_133) ;  /* 0xffffffc400207947 */ /* 0x000fea000383ffff */
.L_x_76:
[----:B------:R-:W-:-:S07]  /*7590*/  MOV R0, UR7 ;  /* 0x0000000700007c02 */ /* 0x000fce0008000f00 */
.L_x_134:
[----:B-1----:R1:W2:Y:S02]  /*75a0*/  SYNCS.PHASECHK.TRANS64.TRYWAIT P0, [R0+URZ], R3 ;  /* 0x00000003000075a7 */ /* 0x0022a400080011ff */
[----:B--2---:R-:W-:Y:S05]  /*75b0*/  @!P0 NANOSLEEP.SYNCS 0x989680 ;  /* 0x009896800000895d */ /* 0x004fea0003900000 */
[----:B------:R-:W2:Y:S02]  /*75c0*/  @!P0 SYNCS.PHASECHK.TRANS64 P0, [R0+URZ], R3 ;  /* 0x00000003000085a7 */ /* 0x000ea400080010ff */
[----:B--2---:R-:W-:Y:S05]  /*75d0*/  @!P0 BRA `(.L_x_134) ;  /* 0xfffffffc00f08947 */ /* 0x004fea000383ffff */
[----:B------:R-:W-:Y:S05]  /*75e0*/  BRA `(.L_x_135) ;  /* 0xffffffc4002c7947 */ /* 0x000fea000383ffff */
.L_x_77:
[----:B------:R-:W-:-:S07]  /*75f0*/  MOV R0, UR7 ;  /* 0x0000000700007c02 */ /* 0x000fce0008000f00 */
.L_x_136:
[----:B-1----:R1:W2:Y:S02]  /*7600*/  SYNCS.PHASECHK.TRANS64.TRYWAIT P0, [R0+URZ], R3 ;  /* 0x00000003000075a7 */ /* 0x0022a400080011ff */
[----:B--2---:R-:W-:Y:S05]  /*7610*/  @!P0 NANOSLEEP.SYNCS 0x989680 ;  /* 0x009896800000895d */ /* 0x004fea0003900000 */
[----:B------:R-:W2:Y:S02]  /*7620*/  @!P0 SYNCS.PHASECHK.TRANS64 P0, [R0+URZ], R3 ;  /* 0x00000003000085a7 */ /* 0x000ea400080010ff */
[----:B--2---:R-:W-:Y:S05]  /*7630*/  @!P0 BRA `(.L_x_136) ;  /* 0xfffffffc00f08947 */ /* 0x004fea000383ffff */
[----:B------:R-:W-:Y:S05]  /*7640*/  BRA `(.L_x_137) ;  /* 0xffffffc400387947 */ /* 0x000fea000383ffff */
.L_x_80:
[----:B------:R-:W-:-:S07]  /*7650*/  MOV R0, UR8 ;  /* 0x0000000800007c02 */ /* 0x000fce0008000f00 */
.L_x_138:
[----:B-1----:R1:W2:Y:S02]  /*7660*/  SYNCS.PHASECHK.TRANS64.TRYWAIT P1, [R0+URZ+0xd0], R3 ;  /* 0x0000d003000075a7 */ /* 0x0022a400080211ff */
[----:B--2---:R-:W-:Y:S05]  /*7670*/  @!P1 NANOSLEEP.SYNCS 0x989680 ;  /* 0x009896800000995d */ /* 0x004fea0003900000 */
[----:B------:R-:W2:Y:S02]  /*7680*/  @!P1 SYNCS.PHASECHK.TRANS64 P1, [R0+URZ+0xd0], R3 ;  /* 0x0000d003000095a7 */ /* 0x000ea400080210ff */
[----:B--2---:R-:W-:Y:S05]  /*7690*/  @!P1 BRA `(.L_x_138) ;  /* 0xfffffffc00f09947 */ /* 0x004fea000383ffff */
[----:B------:R-:W-:Y:S05]  /*76a0*/  BRA `(.L_x_139) ;  /* 0xffffffc400847947 */ /* 0x000fea000383ffff */
.L_x_85:
[----:B--2---:R2:W4:Y:S02]  /*76b0*/  SYNCS.PHASECHK.TRANS64.TRYWAIT P0, [R0+URZ+0x50], R3 ;  /* 0x00005003000075a7 */ /* 0x00452400080011ff */
[----:B----4-:R-:W-:Y:S05]  /*76c0*/  @!P0 NANOSLEEP.SYNCS 0x989680 ;  /* 0x009896800000895d */ /* 0x010fea0003900000 */
[----:B------:R-:W4:Y:S02]  /*76d0*/  @!P0 SYNCS.PHASECHK.TRANS64 P0, [R0+URZ+0x50], R3 ;  /* 0x00005003000085a7 */ /* 0x000f2400080010ff */
[----:B----4-:R-:W-:Y:S05]  /*76e0*/  @!P0 BRA `(.L_x_85) ;  /* 0xfffffffc00f08947 */ /* 0x010fea000383ffff */
[----:B------:R-:W-:Y:S05]  /*76f0*/  BRA `(.L_x_140) ;  /* 0xffffffc800887947 */ /* 0x000fea000383ffff */
.L_x_88:
[----:B------:R-:W-:Y:S07]  /*7700*/  MOV R0, UR6 ;  /* 0x0000000600007c02 */ /* 0x000fee0008000f00 */
.L_x_141:
[----:B--2---:R2:W4:Y:S02]  /*7710*/  SYNCS.PHASECHK.TRANS64.TRYWAIT P0, [R0+URZ+0x48], R3 ;  /* 0x00004803000075a7 */ /* 0x00452400080011ff */
[----:B----4-:R-:W-:Y:S05]  /*7720*/  @!P0 NANOSLEEP.SYNCS 0x989680 ;  /* 0x009896800000895d */ /* 0x010fea0003900000 */
[----:B------:R-:W4:Y:S02]  /*7730*/  @!P0 SYNCS.PHASECHK.TRANS64 P0, [R0+URZ+0x48], R3 ;  /* 0x00004803000085a7 */ /* 0x000f2400080010ff */
[----:B----4-:R-:W-:Y:S05]  /*7740*/  @!P0 BRA `(.L_x_141) ;  /* 0xfffffffc00f08947 */ /* 0x010fea000383ffff */
[----:B------:R-:W-:Y:S05]  /*7750*/  BRA `(.L_x_87) ;  /* 0xffffffcc00747947 */ /* 0x000fea000383ffff */
.L_x_91:
[----:B------:R-:W-:Y:S07]  /*7760*/  MOV R3, UR6 ;  /* 0x0000000600037c02 */ /* 0x000fee0008000f00 */
.L_x_142:
[----:B-1----:R1:W2:Y:S02]  /*7770*/  SYNCS.PHASECHK.TRANS64.TRYWAIT P2, [R3+URZ+0x38], R26 ;  /* 0x0000381a030075a7 */ /* 0x0022a400080411ff */
[----:B--2---:R-:W-:Y:S05]  /*7780*/  @!P2 NANOSLEEP.SYNCS 0x989680 ;  /* 0x009896800000a95d */ /* 0x004fea0003900000 */
[----:B------:R-:W2:Y:S02]  /*7790*/  @!P2 SYNCS.PHASECHK.TRANS64 P2, [R3+URZ+0x38], R26 ;  /* 0x0000381a0300a5a7 */ /* 0x000ea400080410ff */
[----:B--2---:R-:W-:Y:S05]  /*77a0*/  @!P2 BRA `(.L_x_142) ;  /* 0xfffffffc00f0a947 */ /* 0x004fea000383ffff */
[----:B------:R-:W-:Y:S05]  /*77b0*/  BRA `(.L_x_143) ;  /* 0xffffffd000087947 */ /* 0x000fea000383ffff */
.L_x_94:
[----:B---3--:R3:W4:Y:S02]  /*77c0*/  SYNCS.PHASECHK.TRANS64.TRYWAIT P0, [R0+URZ+0x50], R3 ;  /* 0x00005003000075a7 */ /* 0x00872400080011ff */
[----:B----4-:R-:W-:Y:S05]  /*77d0*/  @!P0 NANOSLEEP.SYNCS 0x989680 ;  /* 0x009896800000895d */ /* 0x010fea0003900000 */
[----:B------:R-:W4:Y:S02]  /*77e0*/  @!P0 SYNCS.PHASECHK.TRANS64 P0, [R0+URZ+0x50], R3 ;  /* 0x00005003000085a7 */ /* 0x000f2400080010ff */
[----:B----4-:R-:W-:Y:S05]  /*77f0*/  @!P0 BRA `(.L_x_94) ;  /* 0xfffffffc00f08947 */ /* 0x010fea000383ffff */
[----:B------:R-:W-:Y:S05]  /*7800*/  BRA `(.L_x_144) ;  /* 0xffffffd400587947 */ /* 0x000fea000383ffff */
.L_x_105:
[----:B-1----:R-:W-:Y:S04]  /*7810*/  MOV R0, UR43 ;  /* 0x0000002b00007c02 */ /* 0x002fe80008000f00 */
[----:B------:R1:W2:Y:S03]  /*7820*/  SYNCS.PHASECHK.TRANS64.TRYWAIT P1, [R0+URZ+0x30], R3 ;  /* 0x00003003000075a7 */ /* 0x0002a600080211ff */
[----:B--2---:R-:W-:Y:S05]  /*7830*/  @!P1 NANOSLEEP.SYNCS 0x989680 ;  /* 0x009896800000995d */ /* 0x004fea0003900000 */
[----:B------:R-:W2:Y:S02]  /*7840*/  @!P1 SYNCS.PHASECHK.TRANS64 P1, [R0+URZ+0x30], R3 ;  /* 0x00003003000095a7 */ /* 0x000ea400080210ff */
[----:B--2---:R-:W-:Y:S05]  /*7850*/  @!P1 BRA `(.L_x_105) ;  /* 0xfffffffc00ec9947 */ /* 0x004fea000383ffff */
[----:B------:R-:W-:Y:S05]  /*7860*/  BRA `(.L_x_104) ;  /* 0xffffffe000547947 */ /* 0x000fea000383ffff */
.L_x_107:
[----:B------:R1:W1:Y:S02]  /*7870*/  SYNCS.PHASECHK.TRANS64.TRYWAIT P1, [R181+URZ+0x70], R2 ;  /* 0x00007002b50075a7 */ /* 0x00026400080211ff */
[----:B-1----:R-:W-:Y:S05]  /*7880*/  @!P1 NANOSLEEP.SYNCS 0x989680 ;  /* 0x009896800000995d */ /* 0x002fea0003900000 */
[----:B------:R-:W1:Y:S02]  /*7890*/  @!P1 SYNCS.PHASECHK.TRANS64 P1, [R181+URZ+0x70], R2 ;  /* 0x00007002b50095a7 */ /* 0x000e6400080210ff */
[----:B-1----:R-:W-:Y:S05]  /*78a0*/  @!P1 BRA `(.L_x_107) ;  /* 0xfffffffc00f09947 */ /* 0x002fea000383ffff */
[----:B------:R-:W-:Y:S05]  /*78b0*/  BRA `(.L_x_106) ;  /* 0xffffffe000987947 */ /* 0x000fea000383ffff */
        .weak           $__internal_0_$__cuda_sm10x_tcgen05_guardrail_trap_col_being_dealloced_not_returned_by_alloc
        .type           $__internal_0_$__cuda_sm10x_tcgen05_guardrail_trap_col_being_dealloced_not_returned_by_alloc,@function
        .size           $__internal_0_$__cuda_sm10x_tcgen05_guardrail_trap_col_being_dealloced_not_returned_by_alloc,($__internal_1_$__cuda_sm10x_tcgen05_guardrail_trap_phase_invalid_during_alloc - $__internal_0_$__cuda_sm10x_tcgen05_guardrail_trap_col_being_dealloced_not_returned_by_alloc)
$__internal_0_$__cuda_sm10x_tcgen05_guardrail_trap_col_being_dealloced_not_returned_by_alloc:
[----:B------:R-:W-:Y:S05]  /*78c0*/  BPT.TRAP 0x1 ;  /* 0x000000040000795c */ /* 0x000fea0000300000 */
[----:B------:R-:W-:-:S04]  /*78d0*/  HFMA2 R3, -RZ, RZ, 0, 0 ;  /* 0x00000000ff037431 */ /* 0x000fc800000001ff */
[----:B------:R-:W-:Y:S05]  /*78e0*/  RET.REL.NODEC R2 `(_ZN7cutlass13device_kernelINS_4gemm6kernel13GemmUniversalIN4cute5tupleIJiiiiEEENS1_10collective13CollectiveMmaINS1_35MainloopSm100TmaUmmaWarpSpecializedILi3ELi2ELi4ENS5_IJNS4_1CILi2EEENSA_ILi1EEESC_EEEEENS5_IJNSA_ILi256EEENSA_ILi64EEESG_EEENS_12float_e4m3_tENS5_IJlSC_lEEESI_SJ_NS4_8TiledMMAINS4_8MMA_AtomIJNS4_10MMA_TraitsINS4_25SM100_MMA_F8F6F4_2x1SM_SSEJSI_SI_fSF_SG_NS4_17integral_constantINS4_4UMMA5MajorELSQ_0EEESR_NSO_INSP_7ScaleInELSS_0EEEST_EEEEEENS4_6LayoutINS5_IJSC_SC_SC_EEENS5_IJNSA_ILi0EEESY_SY_EEEEENS5_IJNS4_10UnderscoreES11_S11_EEEEENS4_18SM100_TMA_2SM_LOADENS4_14ComposedLayoutINS4_7SwizzleILi2ELi4ELi3EEENS4_18smem_ptr_flag_bitsILi8EEENSW_INS5_IJNSA_ILi8EEESG_EEENS5_IJSG_SC_EEEEEEEvNS4_8identityES14_S1E_vS1F_EENS_8epilogue10collective18CollectiveEpilogueINS1H_23Sm100TmaWarpSpecializedILi1ELi1ELi64ELb0ELb0EEEJNS5_IJNSA_ILi128EEESG_SG_EEENS5_IJNSW_IS1M_SC_EENSW_ISG_SC_EEEEESI_SJ_SI_SJ_NS1H_6fusion15FusionCallbacksIS1L_NS1R_17LinearCombinationISI_fSI_fLNS_15FloatRoundStyleE2EEES1N_S1Q_JEEENS4_5SM1004TMEM4LOAD26SM100_TMEM_LOAD_32dp32b64xENS4_13SM90_TMA_LOADES1E_NS4_39AutoVectorizingCopyWithAssumedAlignmentILi128EEENS4_14SM90_TMA_STOREES1E_S23_S23_EEEvvEEEEvNT_6ParamsE) ;  /* 0xffffff8402c47950 */ /* 0x000fea0003c3ffff */
        .weak           $__internal_1_$__cuda_sm10x_tcgen05_guardrail_trap_phase_invalid_during_alloc
        .type           $__internal_1_$__cuda_sm10x_tcgen05_guardrail_trap_phase_invalid_during_alloc,@function
        .size           $__internal_1_$__cuda_sm10x_tcgen05_guardrail_trap_phase_invalid_during_alloc,($__internal_2_$__cuda_sm10x_tcgen05_guardrail_trap_unallocated_columns_being_dealloced - $__internal_1_$__cuda_sm10x_tcgen05_guardrail_trap_phase_invalid_during_alloc)
$__internal_1_$__cuda_sm10x_tcgen05_guardrail_trap_phase_invalid_during_alloc:
[----:B------:R-:W-:Y:S05]  /*78f0*/  BPT.TRAP 0x1 ;  /* 0x000000040000795c */ /* 0x000fea0000300000 */
[----:B------:R-:W-:-:S04]  /*7900*/  MOV R3, 0x0 ;  /* 0x0000000000037802 */ /* 0x000fc80000000f00 */
[----:B------:R-:W-:Y:S05]  /*7910*/  RET.REL.NODEC R2 `(_ZN7cutlass13device_kernelINS_4gemm6kernel13GemmUniversalIN4cute5tupleIJiiiiEEENS1_10collective13CollectiveMmaINS1_35MainloopSm100TmaUmmaWarpSpecializedILi3ELi2ELi4ENS5_IJNS4_1CILi2EEENSA_ILi1EEESC_EEEEENS5_IJNSA_ILi256EEENSA_ILi64EEESG_EEENS_12float_e4m3_tENS5_IJlSC_lEEESI_SJ_NS4_8TiledMMAINS4_8MMA_AtomIJNS4_10MMA_TraitsINS4_25SM100_MMA_F8F6F4_2x1SM_SSEJSI_SI_fSF_SG_NS4_17integral_constantINS4_4UMMA5MajorELSQ_0EEESR_NSO_INSP_7ScaleInELSS_0EEEST_EEEEEENS4_6LayoutINS5_IJSC_SC_SC_EEENS5_IJNSA_ILi0EEESY_SY_EEEEENS5_IJNS4_10UnderscoreES11_S11_EEEEENS4_18SM100_TMA_2SM_LOADENS4_14ComposedLayoutINS4_7SwizzleILi2ELi4ELi3EEENS4_18smem_ptr_flag_bitsILi8EEENSW_INS5_IJNSA_ILi8EEESG_EEENS5_IJSG_SC_EEEEEEEvNS4_8identityES14_S1E_vS1F_EENS_8epilogue10collective18CollectiveEpilogueINS1H_23Sm100TmaWarpSpecializedILi1ELi1ELi64ELb0ELb0EEEJNS5_IJNSA_ILi128EEESG_SG_EEENS5_IJNSW_IS1M_SC_EENSW_ISG_SC_EEEEESI_SJ_SI_SJ_NS1H_6fusion15FusionCallbacksIS1L_NS1R_17LinearCombinationISI_fSI_fLNS_15FloatRoundStyleE2EEES1N_S1Q_JEEENS4_5SM1004TMEM4LOAD26SM100_TMEM_LOAD_32dp32b64xENS4_13SM90_TMA_LOADES1E_NS4_39AutoVectorizingCopyWithAssumedAlignmentILi128EEENS4_14SM90_TMA_STOREES1E_S23_S23_EEEvvEEEEvNT_6ParamsE) ;  /* 0xffffff8402b87950 */ /* 0x000fea0003c3ffff */
        .weak           $__internal_2_$__cuda_sm10x_tcgen05_guardrail_trap_unallocated_columns_being_dealloced
        .type           $__internal_2_$__cuda_sm10x_tcgen05_guardrail_trap_unallocated_columns_being_dealloced,@function
        .size           $__internal_2_$__cuda_sm10x_tcgen05_guardrail_trap_unallocated_columns_being_dealloced,(.L_x_146 - $__internal_2_$__cuda_sm10x_tcgen05_guardrail_trap_unallocated_columns_being_dealloced)
$__internal_2_$__cuda_sm10x_tcgen05_guardrail_trap_unallocated_columns_being_dealloced:
[----:B------:R-:W-:Y:S05]  /*7920*/  BPT.TRAP 0x1 ;  /* 0x000000040000795c */ /* 0x000fea0000300000 */
[----:B------:R-:W-:-:S04]  /*7930*/  HFMA2 R3, -RZ, RZ, 0, 0 ;  /* 0x00000000ff037431 */ /* 0x000fc800000001ff */
[----:B------:R-:W-:Y:S05]  /*7940*/  RET.REL.NODEC R2 `(_ZN7cutlass13device_kernelINS_4gemm6kernel13GemmUniversalIN4cute5tupleIJiiiiEEENS1_10collective13CollectiveMmaINS1_35MainloopSm100TmaUmmaWarpSpecializedILi3ELi2ELi4ENS5_IJNS4_1CILi2EEENSA_ILi1EEESC_EEEEENS5_IJNSA_ILi256EEENSA_ILi64EEESG_EEENS_12float_e4m3_tENS5_IJlSC_lEEESI_SJ_NS4_8TiledMMAINS4_8MMA_AtomIJNS4_10MMA_TraitsINS4_25SM100_MMA_F8F6F4_2x1SM_SSEJSI_SI_fSF_SG_NS4_17integral_constantINS4_4UMMA5MajorELSQ_0EEESR_NSO_INSP_7ScaleInELSS_0EEEST_EEEEEENS4_6LayoutINS5_IJSC_SC_SC_EEENS5_IJNSA_ILi0EEESY_SY_EEEEENS5_IJNS4_10UnderscoreES11_S11_EEEEENS4_18SM100_TMA_2SM_LOADENS4_14ComposedLayoutINS4_7SwizzleILi2ELi4ELi3EEENS4_18smem_ptr_flag_bitsILi8EEENSW_INS5_IJNSA_ILi8EEESG_EEENS5_IJSG_SC_EEEEEEEvNS4_8identityES14_S1E_vS1F_EENS_8epilogue10collective18CollectiveEpilogueINS1H_23Sm100TmaWarpSpecializedILi1ELi1ELi64ELb0ELb0EEEJNS5_IJNSA_ILi128EEESG_SG_EEENS5_IJNSW_IS1M_SC_EENSW_ISG_SC_EEEEESI_SJ_SI_SJ_NS1H_6fusion15FusionCallbacksIS1L_NS1R_17LinearCombinationISI_fSI_fLNS_15FloatRoundStyleE2EEES1N_S1Q_JEEENS4_5SM1004TMEM4LOAD26SM100_TMEM_LOAD_32dp32b64xENS4_13SM90_TMA_LOADES1E_NS4_39AutoVectorizingCopyWithAssumedAlignmentILi128EEENS4_14SM90_TMA_STOREES1E_S23_S23_EEEvvEEEEvNT_6ParamsE) ;  /* 0xffffff8402ac7950 */ /* 0x000fea0003c3ffff */
.L_x_145:
[----:B------:R-:W-:-:S00]  /*7950*/  BRA `(.L_x_145) ;  /* 0xfffffffc00fc7947 */ /* 0x000fc0000383ffff */
[----:B------:R-:W-:-:S00]  /*7960*/  NOP ;  /* 0x0000000000007918 */ /* 0x000fc00000000000 */
        /* <DEDUP_REMOVED lines=9> */
.L_x_146:


//--------------------- .nv.global.init           --------------------------
	.section	.nv.global.init,"aw",@progbits
.nv.global.init:
	.type		$str$27,@object
	.size		$str$27,($str$28 - $str$27)
$str$27:
        /*0000*/ 	.byte	0x28, 0x61, 0x64, 0x64, 0x72, 0x65, 0x73, 0x73, 0x20, 0x26, 0x20, 0x6d, 0x61, 0x73, 0x6b, 0x29
        /*0010*/ 	.byte	0x20, 0x3d, 0x3d, 0x20, 0x30, 0x00
	.type		$str$28,@object
	.size		$str$28,($str$26 - $str$28)
$str$28:
        /*0016*/ 	.byte	0x2f, 0x74, 0x6d, 0x70, 0x2f, 0x63, 0x75, 0x74, 0x6c, 0x61, 0x73, 0x73, 0x5f, 0x73, 0x77, 0x65
        /*0026*/ 	.byte	0x65, 0x70, 0x5f, 0x73, 0x72, 0x63, 0x2f, 0x69, 0x6e, 0x63, 0x6c, 0x75, 0x64, 0x65, 0x2f, 0x63
        /*0036*/ 	.byte	0x75, 0x74, 0x65, 0x2f, 0x70, 0x6f, 0x69, 0x6e, 0x74, 0x65, 0x72, 0x5f, 0x66, 0x6c, 0x61, 0x67
        /*0046*/ 	.byte	0x67, 0x65, 0x64, 0x2e, 0x68, 0x70, 0x70, 0x00
	.type		$str$26,@object
	.size		$str$26,($str$25 - $str$26)
$str$26:
        /*004e*/ 	.byte	0x2f, 0x74, 0x6d, 0x70, 0x2f, 0x63, 0x75, 0x74, 0x6c, 0x61, 0x73, 0x73, 0x5f, 0x73, 0x77, 0x65
        /*005e*/ 	.byte	0x65, 0x70, 0x5f, 0x73, 0x72, 0x63, 0x2f, 0x69, 0x6e, 0x63, 0x6c, 0x75, 0x64, 0x65, 0x2f, 0x63
        /*006e*/ 	.byte	0x75, 0x74, 0x65, 0x2f, 0x61, 0x74, 0x6f, 0x6d, 0x2f, 0x63, 0x6f, 0x70, 0x79, 0x5f, 0x74, 0x72
        /*007e*/ 	.byte	0x61, 0x69, 0x74, 0x73, 0x5f, 0x73, 0x6d, 0x31, 0x30, 0x30, 0x2e, 0x68, 0x70, 0x70, 0x00
	.type		$str$25,@object
	.size		$str$25,(__unnamed_1 - $str$25)
$str$25:
        /*008d*/ 	.byte	0x28, 0x28, 0x75, 0x69, 0x6e, 0x74, 0x33, 0x32, 0x5f, 0x74, 0x28, 0x74, 0x68, 0x72, 0x65, 0x61
        /*009d*/ 	.byte	0x64, 0x49, 0x64, 0x78, 0x2e, 0x78, 0x29, 0x20, 0x2f, 0x20, 0x33, 0x32, 0x29, 0x20, 0x25, 0x20
        /*00ad*/ 	.byte	0x34, 0x29, 0x20, 0x3d, 0x3d, 0x20, 0x28, 0x28, 0x28, 0x74, 0x6d, 0x65, 0x6d, 0x5f, 0x61, 0x64
        /*00bd*/ 	.byte	0x64, 0x72, 0x20, 0x3e, 0x3e, 0x20, 0x31, 0x36, 0x29, 0x20, 0x2f, 0x20, 0x33, 0x32, 0x29, 0x20
        /*00cd*/ 	.byte	0x25, 0x20, 0x34, 0x29, 0x00
	.type		__unnamed_1,@object
	.size		__unnamed_1,(__unnamed_2 - __unnamed_1)
__unnamed_1:
        /*00d2*/ 	.byte	0x61, 0x75, 0x74, 0x6f, 0x20, 0x63, 0x75, 0x74, 0x65, 0x3a, 0x3a, 0x61, 0x73, 0x5f, 0x70, 0x6f
        /* <DEDUP_REMOVED lines=24> */
        /*0262*/ 	.byte	0x43, 0x3c, 0x38, 0x31, 0x39, 0x32, 0x3e, 0x3e, 0x3e, 0x3e, 0x5d, 0x00
	.type		__unnamed_2,@object
	.size		__unnamed_2,(.L_2 - __unnamed_2)
__unnamed_2:
        /* <DEDUP_REMOVED lines=42> */
        /*050e*/ 	.byte	0x3e, 0x3e, 0x3e, 0x3e, 0x5d, 0x00
.L_2:


//--------------------- .nv.shared._ZN7cutlass13device_kernelINS_4gemm6kernel13GemmUniversalIN4cute5tupleIJiiiiEEENS1_10collective13CollectiveMmaINS1_35MainloopSm100TmaUmmaWarpSpecializedILi3ELi2ELi4ENS5_IJNS4_1CILi2EEENSA_ILi1EEESC_EEEEENS5_IJNSA_ILi256EEENSA_ILi64EEESG_EEENS_12float_e4m3_tENS5_IJlSC_lEEESI_SJ_NS4_8TiledMMAINS4_8MMA_AtomIJNS4_10MMA_TraitsINS4_25SM100_MMA_F8F6F4_2x1SM_SSEJSI_SI_fSF_SG_NS4_17integral_constantINS4_4UMMA5MajorELSQ_0EEESR_NSO_INSP_7ScaleInELSS_0EEEST_EEEEEENS4_6LayoutINS5_IJSC_SC_SC_EEENS5_IJNSA_ILi0EEESY_SY_EEEEENS5_IJNS4_10UnderscoreES11_S11_EEEEENS4_18SM100_TMA_2SM_LOADENS4_14ComposedLayoutINS4_7SwizzleILi2ELi4ELi3EEENS4_18smem_ptr_flag_bitsILi8EEENSW_INS5_IJNSA_ILi8EEESG_EEENS5_IJSG_SC_EEEEEEEvNS4_8identityES14_S1E_vS1F_EENS_8epilogue10collective18CollectiveEpilogueINS1H_23Sm100TmaWarpSpecializedILi1ELi1ELi64ELb0ELb0EEEJNS5_IJNSA_ILi128EEESG_SG_EEENS5_IJNSW_IS1M_SC_EENSW_ISG_SC_EEEEESI_SJ_SI_SJ_NS1H_6fusion15FusionCallbacksIS1L_NS1R_17LinearCombinationISI_fSI_fLNS_15FloatRoundStyleE2EEES1N_S1Q_JEEENS4_5SM1004TMEM4LOAD26SM100_TMEM_LOAD_32dp32b64xENS4_13SM90_TMA_LOADES1E_NS4_39AutoVectorizingCopyWithAssumedAlignmentILi128EEENS4_14SM90_TMA_STOREES1E_S23_S23_EEEvvEEEEvNT_6ParamsE --------------------------
	.section	.nv.shared._ZN7cutlass13device_kernelINS_4gemm6kernel13GemmUniversalIN4cute5tupleIJiiiiEEENS1_10collective13CollectiveMmaINS1_35MainloopSm100TmaUmmaWarpSpecializedILi3ELi2ELi4ENS5_IJNS4_1CILi2EEENSA_ILi1EEESC_EEEEENS5_IJNSA_ILi256EEENSA_ILi64EEESG_EEENS_12float_e4m3_tENS5_IJlSC_lEEESI_SJ_NS4_8TiledMMAINS4_8MMA_AtomIJNS4_10MMA_TraitsINS4_25SM100_MMA_F8F6F4_2x1SM_SSEJSI_SI_fSF_SG_NS4_17integral_constantINS4_4UMMA5MajorELSQ_0EEESR_NSO_INSP_7ScaleInELSS_0EEEST_EEEEEENS4_6LayoutINS5_IJSC_SC_SC_EEENS5_IJNSA_ILi0EEESY_SY_EEEEENS5_IJNS4_10UnderscoreES11_S11_EEEEENS4_18SM100_TMA_2SM_LOADENS4_14ComposedLayoutINS4_7SwizzleILi2ELi4ELi3EEENS4_18smem_ptr_flag_bitsILi8EEENSW_INS5_IJNSA_ILi8EEESG_EEENS5_IJSG_SC_EEEEEEEvNS4_8identityES14_S1E_vS1F_EENS_8epilogue10collective18CollectiveEpilogueINS1H_23Sm100TmaWarpSpecializedILi1ELi1ELi64ELb0ELb0EEEJNS5_IJNSA_ILi128EEESG_SG_EEENS5_IJNSW_IS1M_SC_EENSW_ISG_SC_EEEEESI_SJ_SI_SJ_NS1H_6fusion15FusionCallbacksIS1L_NS1R_17LinearCombinationISI_fSI_fLNS_15FloatRoundStyleE2EEES1N_S1Q_JEEENS4_5SM1004TMEM4LOAD26SM100_TMEM_LOAD_32dp32b64xENS4_13SM90_TMA_LOADES1E_NS4_39AutoVectorizingCopyWithAssumedAlignmentILi128EEENS4_14SM90_TMA_STOREES1E_S23_S23_EEEvvEEEEvNT_6ParamsE,"aw",@nobits
	.sectionflags	@""
	.align	16
	.zero		1024


//--------------------- .nv.shared.reserved.0     --------------------------
	.section	.nv.shared.reserved.0,"aw",@nobits
	.weak		__nv_reservedSMEM_offset_0_alias
	.size		__nv_reservedSMEM_offset_0_alias, 0, 64
	.other		__nv_reservedSMEM_offset_0_alias,@"STO_CUDA_RESERVED_SHARED STV_DEFAULT"
__nv_reservedSMEM_offset_0_alias:
	.zero		0
.nv.shared.reserved.0:
	.zero		64
	.weak		__nv_reservedSMEM_tcgen05_partition
	.type		__nv_reservedSMEM_tcgen05_partition,@object
	.size		__nv_reservedSMEM_tcgen05_partition,(.L_0 - __nv_reservedSMEM_tcgen05_partition)
__nv_reservedSMEM_tcgen05_partition:
	.zero		32
.L_0:


//--------------------- .nv.global                --------------------------
	.section	.nv.global,"aw",@nobits
.nv.global:
	.type		_ZN39_INTERNAL_3eb44e57_4_k_cu_7b4a39ac_80754cute1_E,@object
	.size		_ZN39_INTERNAL_3eb44e57_4_k_cu_7b4a39ac_80754cute1_E,(_ZN39_INTERNAL_3eb44e57_4_k_cu_7b4a39ac_80754cuda3std3__45__cpo6cbeginE - _ZN39_INTERNAL_3eb44e57_4_k_cu_7b4a39ac_80754cute1_E)
_ZN39_INTERNAL_3eb44e57_4_k_cu_7b4a39ac_80754cute1_E:
	.zero		1
	.type		_ZN39_INTERNAL_3eb44e57_4_k_cu_7b4a39ac_80754cuda3std3__45__cpo6cbeginE,@object
	.size		_ZN39_INTERNAL_3eb44e57_4_k_cu_7b4a39ac_80754cuda3std3__45__cpo6cbeginE,(_ZN39_INTERNAL_3eb44e57_4_k_cu_7b4a39ac_80754cuda3std3__48in_placeE - _ZN39_INTERNAL_3eb44e57_4_k_cu_7b4a39ac_80754cuda3std3__45__cpo6cbeginE)
_ZN39_INTERNAL_3eb44e57_4_k_cu_7b4a39ac_80754cuda3std3__45__cpo6cbeginE:
	.zero		1
	.type		_ZN39_INTERNAL_3eb44e57_4_k_cu_7b4a39ac_80754cuda3std3__48in_placeE,@object
	.size		_ZN39_INTERNAL_3eb44e57_4_k_cu_7b4a39ac_80754cuda3std3__48in_placeE,(_ZN39_INTERNAL_3eb44e57_4_k_cu_7b4a39ac_80754cuda3std6ranges3__45__cpo9iter_moveE - _ZN39_INTERNAL_3eb44e57_4_k_cu_7b4a39ac_80754cuda3std3__48in_placeE)
_ZN39_INTERNAL_3eb44e57_4_k_cu_7b4a39ac_80754cuda3std3__48in_placeE:
	.zero		1
	.type		_ZN39_INTERNAL_3eb44e57_4_k_cu_7b4a39ac_80754cuda3std6ranges3__45__cpo9iter_moveE,@object
	.size		_ZN39_INTERNAL_3eb44e57_4_k_cu_7b4a39ac_80754cuda3std6ranges3__45__cpo9iter_moveE,(_ZN39_INTERNAL_3eb44e57_4_k_cu_7b4a39ac_80754cuda3std3__45__cpo5beginE - _ZN39_INTERNAL_3eb44e57_4_k_cu_7b4a39ac_80754cuda3std6ranges3__45__cpo9iter_moveE)
_ZN39_INTERNAL_3eb44e57_4_k_cu_7b4a39ac_80754cuda3std6ranges3__45__cpo9iter_moveE:
	.zero		1
	.type		_ZN39_INTERNAL_3eb44e57_4_k_cu_7b4a39ac_80754cuda3std3__45__cpo5beginE,@object
	.size		_ZN39_INTERNAL_3eb44e57_4_k_cu_7b4a39ac_80754cuda3std3__45__cpo5beginE,(_ZN39_INTERNAL_3eb44e57_4_k_cu_7b4a39ac_80754cuda3std3__441_GLOBAL__N__3eb44e57_4_k_cu_7b4a39ac_80756ignoreE - _ZN39_INTERNAL_3eb44e57_4_k_cu_7b4a39ac_80754cuda3std3__45__cpo5beginE)
_ZN39_INTERNAL_3eb44e57_4_k_cu_7b4a39ac_80754cuda3std3__45__cpo5beginE:
	.zero		1
	.type		_ZN39_INTERNAL_3eb44e57_4_k_cu_7b4a39ac_80754cuda3std3__441_GLOBAL__N__3eb44e57_4_k_cu_7b4a39ac_80756ignoreE,@object
	.size		_ZN39_INTERNAL_3eb44e57_4_k_cu_7b4a39ac_80754cuda3std3__441_GLOBAL__N__3eb44e57_4_k_cu_7b4a39ac_80756ignoreE,(_ZN39_INTERNAL_3eb44e57_4_k_cu_7b4a39ac_80754cute7productE - _ZN39_INTERNAL_3eb44e57_4_k_cu_7b4a39ac_80754cuda3std3__441_GLOBAL__N__3eb44e57_4_k_cu_7b4a39ac_80756ignoreE)
_ZN39_INTERNAL_3eb44e57_4_k_cu_7b4a39ac_80754cuda3std3__441_GLOBAL__N__3eb44e57_4_k_cu_7b4a39ac_80756ignoreE:
	.zero		1
	.type		_ZN39_INTERNAL_3eb44e57_4_k_cu_7b4a39ac_80754cute7productE,@object
	.size		_ZN39_INTERNAL_3eb44e57_4_k_cu_7b4a39ac_80754cute7productE,(_ZN39_INTERNAL_3eb44e57_4_k_cu_7b4a39ac_80754cuda3std3__45__cpo3endE - _ZN39_INTERNAL_3eb44e57_4_k_cu_7b4a39ac_80754cute7productE)
_ZN39_INTERNAL_3eb44e57_4_k_cu_7b4a39ac_80754cute7productE:
	.zero		1
	.type		_ZN39_INTERNAL_3eb44e57_4_k_cu_7b4a39ac_80754cuda3std3__45__cpo3endE,@object
	.size		_ZN39_INTERNAL_3eb44e57_4_k_cu_7b4a39ac_80754cuda3std3__45__cpo3endE,(_ZN39_INTERNAL_3eb44e57_4_k_cu_7b4a39ac_80754cuda3std3__419piecewise_constructE - _ZN39_INTERNAL_3eb44e57_4_k_cu_7b4a39ac_80754cuda3std3__45__cpo3endE)
_ZN39_INTERNAL_3eb44e57_4_k_cu_7b4a39ac_80754cuda3std3__45__cpo3endE:
	.zero		1
	.type		_ZN39_INTERNAL_3eb44e57_4_k_cu_7b4a39ac_80754cuda3std3__419piecewise_constructE,@object
	.size		_ZN39_INTERNAL_3eb44e57_4_k_cu_7b4a39ac_80754cuda3std3__419piecewise_constructE,(_ZN39_INTERNAL_3eb44e57_4_k_cu_7b4a39ac_80754cuda3std3__45__cpo4cendE - _ZN39_INTERNAL_3eb44e57_4_k_cu_7b4a39ac_80754cuda3std3__419piecewise_constructE)
_ZN39_INTERNAL_3eb44e57_4_k_cu_7b4a39ac_80754cuda3std3__419piecewise_constructE:
	.zero		1
	.type		_ZN39_INTERNAL_3eb44e57_4_k_cu_7b4a39ac_80754cuda3std3__45__cpo4cendE,@object
	.size		_ZN39_INTERNAL_3eb44e57_4_k_cu_7b4a39ac_80754cuda3std3__45__cpo4cendE,(_ZN39_INTERNAL_3eb44e57_4_k_cu_7b4a39ac_80754cuda3std6ranges3__45__cpo4swapE - _ZN39_INTERNAL_3eb44e57_4_k_cu_7b4a39ac_80754cuda3std3__45__cpo4cendE)
_ZN39_INTERNAL_3eb44e57_4_k_cu_7b4a39ac_80754cuda3std3__45__cpo4cendE:
	.zero		1
	.type		_ZN39_INTERNAL_3eb44e57_4_k_cu_7b4a39ac_80754cuda3std6ranges3__45__cpo4swapE,@object
	.size		_ZN39_INTERNAL_3eb44e57_4_k_cu_7b4a39ac_80754cuda3std6ranges3__45__cpo4swapE,(.L_10 - _ZN39_INTERNAL_3eb44e57_4_k_cu_7b4a39ac_80754cuda3std6ranges3__45__cpo4swapE)
_ZN39_INTERNAL_3eb44e57_4_k_cu_7b4a39ac_80754cuda3std6ranges3__45__cpo4swapE:
	.zero		1
.L_10:


//--------------------- .nv.constant0._ZN7cutlass13device_kernelINS_4gemm6kernel13GemmUniversalIN4cute5tupleIJiiiiEEENS1_10collective13CollectiveMmaINS1_35MainloopSm100TmaUmmaWarpSpecializedILi3ELi2ELi4ENS5_IJNS4_1CILi2EEENSA_ILi1EEESC_EEEEENS5_IJNSA_ILi256EEENSA_ILi64EEESG_EEENS_12float_e4m3_tENS5_IJlSC_lEEESI_SJ_NS4_8TiledMMAINS4_8MMA_AtomIJNS4_10MMA_TraitsINS4_25SM100_MMA_F8F6F4_2x1SM_SSEJSI_SI_fSF_SG_NS4_17integral_constantINS4_4UMMA5MajorELSQ_0EEESR_NSO_INSP_7ScaleInELSS_0EEEST_EEEEEENS4_6LayoutINS5_IJSC_SC_SC_EEENS5_IJNSA_ILi0EEESY_SY_EEEEENS5_IJNS4_10UnderscoreES11_S11_EEEEENS4_18SM100_TMA_2SM_LOADENS4_14ComposedLayoutINS4_7SwizzleILi2ELi4ELi3EEENS4_18smem_ptr_flag_bitsILi8EEENSW_INS5_IJNSA_ILi8EEESG_EEENS5_IJSG_SC_EEEEEEEvNS4_8identityES14_S1E_vS1F_EENS_8epilogue10collective18CollectiveEpilogueINS1H_23Sm100TmaWarpSpecializedILi1ELi1ELi64ELb0ELb0EEEJNS5_IJNSA_ILi128EEESG_SG_EEENS5_IJNSW_IS1M_SC_EENSW_ISG_SC_EEEEESI_SJ_SI_SJ_NS1H_6fusion15FusionCallbacksIS1L_NS1R_17LinearCombinationISI_fSI_fLNS_15FloatRoundStyleE2EEES1N_S1Q_JEEENS4_5SM1004TMEM4LOAD26SM100_TMEM_LOAD_32dp32b64xENS4_13SM90_TMA_LOADES1E_NS4_39AutoVectorizingCopyWithAssumedAlignmentILi128EEENS4_14SM90_TMA_STOREES1E_S23_S23_EEEvvEEEEvNT_6ParamsE --------------------------
	.section	.nv.constant0._ZN7cutlass13device_kernelINS_4gemm6kernel13GemmUniversalIN4cute5tupleIJiiiiEEENS1_10collective13CollectiveMmaINS1_35MainloopSm100TmaUmmaWarpSpecializedILi3ELi2ELi4ENS5_IJNS4_1CILi2EEENSA_ILi1EEESC_EEEEENS5_IJNSA_ILi256EEENSA_ILi64EEESG_EEENS_12float_e4m3_tENS5_IJlSC_lEEESI_SJ_NS4_8TiledMMAINS4_8MMA_AtomIJNS4_10MMA_TraitsINS4_25SM100_MMA_F8F6F4_2x1SM_SSEJSI_SI_fSF_SG_NS4_17integral_constantINS4_4UMMA5MajorELSQ_0EEESR_NSO_INSP_7ScaleInELSS_0EEEST_EEEEEENS4_6LayoutINS5_IJSC_SC_SC_EEENS5_IJNSA_ILi0EEESY_SY_EEEEENS5_IJNS4_10UnderscoreES11_S11_EEEEENS4_18SM100_TMA_2SM_LOADENS4_14ComposedLayoutINS4_7SwizzleILi2ELi4ELi3EEENS4_18smem_ptr_flag_bitsILi8EEENSW_INS5_IJNSA_ILi8EEESG_EEENS5_IJSG_SC_EEEEEEEvNS4_8identityES14_S1E_vS1F_EENS_8epilogue10collective18CollectiveEpilogueINS1H_23Sm100TmaWarpSpecializedILi1ELi1ELi64ELb0ELb0EEEJNS5_IJNSA_ILi128EEESG_SG_EEENS5_IJNSW_IS1M_SC_EENSW_ISG_SC_EEEEESI_SJ_SI_SJ_NS1H_6fusion15FusionCallbacksIS1L_NS1R_17LinearCombinationISI_fSI_fLNS_15FloatRoundStyleE2EEES1N_S1Q_JEEENS4_5SM1004TMEM4LOAD26SM100_TMEM_LOAD_32dp32b64xENS4_13SM90_TMA_LOADES1E_NS4_39AutoVectorizingCopyWithAssumedAlignmentILi128EEENS4_14SM90_TMA_STOREES1E_S23_S23_EEEvvEEEEvNT_6ParamsE,"a",@progbits
	.sectionflags	@""
	.align	4
.nv.constant0._ZN7cutlass13device_kernelINS_4gemm6kernel13GemmUniversalIN4cute5tupleIJiiiiEEENS1_10collective13CollectiveMmaINS1_35MainloopSm100TmaUmmaWarpSpecializedILi3ELi2ELi4ENS5_IJNS4_1CILi2EEENSA_ILi1EEESC_EEEEENS5_IJNSA_ILi256EEENSA_ILi64EEESG_EEENS_12float_e4m3_tENS5_IJlSC_lEEESI_SJ_NS4_8TiledMMAINS4_8MMA_AtomIJNS4_10MMA_TraitsINS4_25SM100_MMA_F8F6F4_2x1SM_SSEJSI_SI_fSF_SG_NS4_17integral_constantINS4_4UMMA5MajorELSQ_0EEESR_NSO_INSP_7ScaleInELSS_0EEEST_EEEEEENS4_6LayoutINS5_IJSC_SC_SC_EEENS5_IJNSA_ILi0EEESY_SY_EEEEENS5_IJNS4_10UnderscoreES11_S11_EEEEENS4_18SM100_TMA_2SM_LOADENS4_14ComposedLayoutINS4_7SwizzleILi2ELi4ELi3EEENS4_18smem_ptr_flag_bitsILi8EEENSW_INS5_IJNSA_ILi8EEESG_EEENS5_IJSG_SC_EEEEEEEvNS4_8identityES14_S1E_vS1F_EENS_8epilogue10collective18CollectiveEpilogueINS1H_23Sm100TmaWarpSpecializedILi1ELi1ELi64ELb0ELb0EEEJNS5_IJNSA_ILi128EEESG_SG_EEENS5_IJNSW_IS1M_SC_EENSW_ISG_SC_EEEEESI_SJ_SI_SJ_NS1H_6fusion15FusionCallbacksIS1L_NS1R_17LinearCombinationISI_fSI_fLNS_15FloatRoundStyleE2EEES1N_S1Q_JEEENS4_5SM1004TMEM4LOAD26SM100_TMEM_LOAD_32dp32b64xENS4_13SM90_TMA_LOADES1E_NS4_39AutoVectorizingCopyWithAssumedAlignmentILi128EEENS4_14SM90_TMA_STOREES1E_S23_S23_EEEvvEEEEvNT_6ParamsE:
	.zero		2944


//--------------------- SYMBOLS --------------------------

	.type		.nv.reservedSmem.offset0,@object
	.size		.nv.reservedSmem.offset0,0x4
	.type		.nv.reservedSmem.cap,@object
	.size		.nv.reservedSmem.cap,0x4
	.type		__assertfail,@function
